//
// Generated by NVIDIA NVVM Compiler
//
// Compiler Build ID: CL-36424714
// Cuda compilation tools, release 13.0, V13.0.88
// Based on NVVM 20.0.0
//

.version 9.0
.target sm_100
.address_size 64

	// .globl	_Z12int32_kernelPi

.visible .entry _Z12int32_kernelPi(
	.param .u64 .ptr .align 1 _Z12int32_kernelPi_param_0
)
{
	.reg .pred 	%p<2>;
	.reg .b32 	%r<16400>;
	.reg .b64 	%rd<5>;

	ld.param.u64 	%rd1, [_Z12int32_kernelPi_param_0];
	mov.b32 	%r16397, 0;
	mov.u32 	%r1, %tid.x;
	mov.u32 	%r16398, %r16397;
	mov.u32 	%r16399, %r1;
$L__BB0_1:
	// begin inline asm
	mad.lo.s32 %r9, %r1, %r1, %r16399;
	// end inline asm
	mov.b32 	%r16382, -1;
	mov.b32 	%r16387, 2;
	// begin inline asm
	mad.lo.s32 %r13, %r16382, %r16387, %r9;
	// end inline asm
	// begin inline asm
	mad.lo.s32 %r17, %r1, %r16387, %r16398;
	// end inline asm
	mov.b32 	%r16390, 1;
	// begin inline asm
	mad.lo.s32 %r21, %r16390, %r1, %r17;
	// end inline asm
	// begin inline asm
	mad.lo.s32 %r25, %r1, %r1, %r13;
	// end inline asm
	// begin inline asm
	mad.lo.s32 %r29, %r16382, %r16387, %r25;
	// end inline asm
	// begin inline asm
	mad.lo.s32 %r33, %r1, %r16387, %r21;
	// end inline asm
	// begin inline asm
	mad.lo.s32 %r37, %r16390, %r1, %r33;
	// end inline asm
	// begin inline asm
	mad.lo.s32 %r41, %r1, %r1, %r29;
	// end inline asm
	// begin inline asm
	mad.lo.s32 %r45, %r16382, %r16387, %r41;
	// end inline asm
	// begin inline asm
	mad.lo.s32 %r49, %r1, %r16387, %r37;
	// end inline asm
	// begin inline asm
	mad.lo.s32 %r53, %r16390, %r1, %r49;
	// end inline asm
	// begin inline asm
	mad.lo.s32 %r57, %r1, %r1, %r45;
	// end inline asm
	// begin inline asm
	mad.lo.s32 %r61, %r16382, %r16387, %r57;
	// end inline asm
	// begin inline asm
	mad.lo.s32 %r65, %r1, %r16387, %r53;
	// end inline asm
	// begin inline asm
	mad.lo.s32 %r69, %r16390, %r1, %r65;
	// end inline asm
	// begin inline asm
	mad.lo.s32 %r73, %r1, %r1, %r61;
	// end inline asm
	// begin inline asm
	mad.lo.s32 %r77, %r16382, %r16387, %r73;
	// end inline asm
	// begin inline asm
	mad.lo.s32 %r81, %r1, %r16387, %r69;
	// end inline asm
	// begin inline asm
	mad.lo.s32 %r85, %r16390, %r1, %r81;
	// end inline asm
	// begin inline asm
	mad.lo.s32 %r89, %r1, %r1, %r77;
	// end inline asm
	// begin inline asm
	mad.lo.s32 %r93, %r16382, %r16387, %r89;
	// end inline asm
	// begin inline asm
	mad.lo.s32 %r97, %r1, %r16387, %r85;
	// end inline asm
	// begin inline asm
	mad.lo.s32 %r101, %r16390, %r1, %r97;
	// end inline asm
	// begin inline asm
	mad.lo.s32 %r105, %r1, %r1, %r93;
	// end inline asm
	// begin inline asm
	mad.lo.s32 %r109, %r16382, %r16387, %r105;
	// end inline asm
	// begin inline asm
	mad.lo.s32 %r113, %r1, %r16387, %r101;
	// end inline asm
	// begin inline asm
	mad.lo.s32 %r117, %r16390, %r1, %r113;
	// end inline asm
	// begin inline asm
	mad.lo.s32 %r121, %r1, %r1, %r109;
	// end inline asm
	// begin inline asm
	mad.lo.s32 %r125, %r16382, %r16387, %r121;
	// end inline asm
	// begin inline asm
	mad.lo.s32 %r129, %r1, %r16387, %r117;
	// end inline asm
	// begin inline asm
	mad.lo.s32 %r133, %r16390, %r1, %r129;
	// end inline asm
	// begin inline asm
	mad.lo.s32 %r137, %r1, %r1, %r125;
	// end inline asm
	// begin inline asm
	mad.lo.s32 %r141, %r16382, %r16387, %r137;
	// end inline asm
	// begin inline asm
	mad.lo.s32 %r145, %r1, %r16387, %r133;
	// end inline asm
	// begin inline asm
	mad.lo.s32 %r149, %r16390, %r1, %r145;
	// end inline asm
	// begin inline asm
	mad.lo.s32 %r153, %r1, %r1, %r141;
	// end inline asm
	// begin inline asm
	mad.lo.s32 %r157, %r16382, %r16387, %r153;
	// end inline asm
	// begin inline asm
	mad.lo.s32 %r161, %r1, %r16387, %r149;
	// end inline asm
	// begin inline asm
	mad.lo.s32 %r165, %r16390, %r1, %r161;
	// end inline asm
	// begin inline asm
	mad.lo.s32 %r169, %r1, %r1, %r157;
	// end inline asm
	// begin inline asm
	mad.lo.s32 %r173, %r16382, %r16387, %r169;
	// end inline asm
	// begin inline asm
	mad.lo.s32 %r177, %r1, %r16387, %r165;
	// end inline asm
	// begin inline asm
	mad.lo.s32 %r181, %r16390, %r1, %r177;
	// end inline asm
	// begin inline asm
	mad.lo.s32 %r185, %r1, %r1, %r173;
	// end inline asm
	// begin inline asm
	mad.lo.s32 %r189, %r16382, %r16387, %r185;
	// end inline asm
	// begin inline asm
	mad.lo.s32 %r193, %r1, %r16387, %r181;
	// end inline asm
	// begin inline asm
	mad.lo.s32 %r197, %r16390, %r1, %r193;
	// end inline asm
	// begin inline asm
	mad.lo.s32 %r201, %r1, %r1, %r189;
	// end inline asm
	// begin inline asm
	mad.lo.s32 %r205, %r16382, %r16387, %r201;
	// end inline asm
	// begin inline asm
	mad.lo.s32 %r209, %r1, %r16387, %r197;
	// end inline asm
	// begin inline asm
	mad.lo.s32 %r213, %r16390, %r1, %r209;
	// end inline asm
	// begin inline asm
	mad.lo.s32 %r217, %r1, %r1, %r205;
	// end inline asm
	// begin inline asm
	mad.lo.s32 %r221, %r16382, %r16387, %r217;
	// end inline asm
	// begin inline asm
	mad.lo.s32 %r225, %r1, %r16387, %r213;
	// end inline asm
	// begin inline asm
	mad.lo.s32 %r229, %r16390, %r1, %r225;
	// end inline asm
	// begin inline asm
	mad.lo.s32 %r233, %r1, %r1, %r221;
	// end inline asm
	// begin inline asm
	mad.lo.s32 %r237, %r16382, %r16387, %r233;
	// end inline asm
	// begin inline asm
	mad.lo.s32 %r241, %r1, %r16387, %r229;
	// end inline asm
	// begin inline asm
	mad.lo.s32 %r245, %r16390, %r1, %r241;
	// end inline asm
	// begin inline asm
	mad.lo.s32 %r249, %r1, %r1, %r237;
	// end inline asm
	// begin inline asm
	mad.lo.s32 %r253, %r16382, %r16387, %r249;
	// end inline asm
	// begin inline asm
	mad.lo.s32 %r257, %r1, %r16387, %r245;
	// end inline asm
	// begin inline asm
	mad.lo.s32 %r261, %r16390, %r1, %r257;
	// end inline asm
	// begin inline asm
	mad.lo.s32 %r265, %r1, %r1, %r253;
	// end inline asm
	// begin inline asm
	mad.lo.s32 %r269, %r16382, %r16387, %r265;
	// end inline asm
	// begin inline asm
	mad.lo.s32 %r273, %r1, %r16387, %r261;
	// end inline asm
	// begin inline asm
	mad.lo.s32 %r277, %r16390, %r1, %r273;
	// end inline asm
	// begin inline asm
	mad.lo.s32 %r281, %r1, %r1, %r269;
	// end inline asm
	// begin inline asm
	mad.lo.s32 %r285, %r16382, %r16387, %r281;
	// end inline asm
	// begin inline asm
	mad.lo.s32 %r289, %r1, %r16387, %r277;
	// end inline asm
	// begin inline asm
	mad.lo.s32 %r293, %r16390, %r1, %r289;
	// end inline asm
	// begin inline asm
	mad.lo.s32 %r297, %r1, %r1, %r285;
	// end inline asm
	// begin inline asm
	mad.lo.s32 %r301, %r16382, %r16387, %r297;
	// end inline asm
	// begin inline asm
	mad.lo.s32 %r305, %r1, %r16387, %r293;
	// end inline asm
	// begin inline asm
	mad.lo.s32 %r309, %r16390, %r1, %r305;
	// end inline asm
	// begin inline asm
	mad.lo.s32 %r313, %r1, %r1, %r301;
	// end inline asm
	// begin inline asm
	mad.lo.s32 %r317, %r16382, %r16387, %r313;
	// end inline asm
	// begin inline asm
	mad.lo.s32 %r321, %r1, %r16387, %r309;
	// end inline asm
	// begin inline asm
	mad.lo.s32 %r325, %r16390, %r1, %r321;
	// end inline asm
	// begin inline asm
	mad.lo.s32 %r329, %r1, %r1, %r317;
	// end inline asm
	// begin inline asm
	mad.lo.s32 %r333, %r16382, %r16387, %r329;
	// end inline asm
	// begin inline asm
	mad.lo.s32 %r337, %r1, %r16387, %r325;
	// end inline asm
	// begin inline asm
	mad.lo.s32 %r341, %r16390, %r1, %r337;
	// end inline asm
	// begin inline asm
	mad.lo.s32 %r345, %r1, %r1, %r333;
	// end inline asm
	// begin inline asm
	mad.lo.s32 %r349, %r16382, %r16387, %r345;
	// end inline asm
	// begin inline asm
	mad.lo.s32 %r353, %r1, %r16387, %r341;
	// end inline asm
	// begin inline asm
	mad.lo.s32 %r357, %r16390, %r1, %r353;
	// end inline asm
	// begin inline asm
	mad.lo.s32 %r361, %r1, %r1, %r349;
	// end inline asm
	// begin inline asm
	mad.lo.s32 %r365, %r16382, %r16387, %r361;
	// end inline asm
	// begin inline asm
	mad.lo.s32 %r369, %r1, %r16387, %r357;
	// end inline asm
	// begin inline asm
	mad.lo.s32 %r373, %r16390, %r1, %r369;
	// end inline asm
	// begin inline asm
	mad.lo.s32 %r377, %r1, %r1, %r365;
	// end inline asm
	// begin inline asm
	mad.lo.s32 %r381, %r16382, %r16387, %r377;
	// end inline asm
	// begin inline asm
	mad.lo.s32 %r385, %r1, %r16387, %r373;
	// end inline asm
	// begin inline asm
	mad.lo.s32 %r389, %r16390, %r1, %r385;
	// end inline asm
	// begin inline asm
	mad.lo.s32 %r393, %r1, %r1, %r381;
	// end inline asm
	// begin inline asm
	mad.lo.s32 %r397, %r16382, %r16387, %r393;
	// end inline asm
	// begin inline asm
	mad.lo.s32 %r401, %r1, %r16387, %r389;
	// end inline asm
	// begin inline asm
	mad.lo.s32 %r405, %r16390, %r1, %r401;
	// end inline asm
	// begin inline asm
	mad.lo.s32 %r409, %r1, %r1, %r397;
	// end inline asm
	// begin inline asm
	mad.lo.s32 %r413, %r16382, %r16387, %r409;
	// end inline asm
	// begin inline asm
	mad.lo.s32 %r417, %r1, %r16387, %r405;
	// end inline asm
	// begin inline asm
	mad.lo.s32 %r421, %r16390, %r1, %r417;
	// end inline asm
	// begin inline asm
	mad.lo.s32 %r425, %r1, %r1, %r413;
	// end inline asm
	// begin inline asm
	mad.lo.s32 %r429, %r16382, %r16387, %r425;
	// end inline asm
	// begin inline asm
	mad.lo.s32 %r433, %r1, %r16387, %r421;
	// end inline asm
	// begin inline asm
	mad.lo.s32 %r437, %r16390, %r1, %r433;
	// end inline asm
	// begin inline asm
	mad.lo.s32 %r441, %r1, %r1, %r429;
	// end inline asm
	// begin inline asm
	mad.lo.s32 %r445, %r16382, %r16387, %r441;
	// end inline asm
	// begin inline asm
	mad.lo.s32 %r449, %r1, %r16387, %r437;
	// end inline asm
	// begin inline asm
	mad.lo.s32 %r453, %r16390, %r1, %r449;
	// end inline asm
	// begin inline asm
	mad.lo.s32 %r457, %r1, %r1, %r445;
	// end inline asm
	// begin inline asm
	mad.lo.s32 %r461, %r16382, %r16387, %r457;
	// end inline asm
	// begin inline asm
	mad.lo.s32 %r465, %r1, %r16387, %r453;
	// end inline asm
	// begin inline asm
	mad.lo.s32 %r469, %r16390, %r1, %r465;
	// end inline asm
	// begin inline asm
	mad.lo.s32 %r473, %r1, %r1, %r461;
	// end inline asm
	// begin inline asm
	mad.lo.s32 %r477, %r16382, %r16387, %r473;
	// end inline asm
	// begin inline asm
	mad.lo.s32 %r481, %r1, %r16387, %r469;
	// end inline asm
	// begin inline asm
	mad.lo.s32 %r485, %r16390, %r1, %r481;
	// end inline asm
	// begin inline asm
	mad.lo.s32 %r489, %r1, %r1, %r477;
	// end inline asm
	// begin inline asm
	mad.lo.s32 %r493, %r16382, %r16387, %r489;
	// end inline asm
	// begin inline asm
	mad.lo.s32 %r497, %r1, %r16387, %r485;
	// end inline asm
	// begin inline asm
	mad.lo.s32 %r501, %r16390, %r1, %r497;
	// end inline asm
	// begin inline asm
	mad.lo.s32 %r505, %r1, %r1, %r493;
	// end inline asm
	// begin inline asm
	mad.lo.s32 %r509, %r16382, %r16387, %r505;
	// end inline asm
	// begin inline asm
	mad.lo.s32 %r513, %r1, %r16387, %r501;
	// end inline asm
	// begin inline asm
	mad.lo.s32 %r517, %r16390, %r1, %r513;
	// end inline asm
	// begin inline asm
	mad.lo.s32 %r521, %r1, %r1, %r509;
	// end inline asm
	// begin inline asm
	mad.lo.s32 %r525, %r16382, %r16387, %r521;
	// end inline asm
	// begin inline asm
	mad.lo.s32 %r529, %r1, %r16387, %r517;
	// end inline asm
	// begin inline asm
	mad.lo.s32 %r533, %r16390, %r1, %r529;
	// end inline asm
	// begin inline asm
	mad.lo.s32 %r537, %r1, %r1, %r525;
	// end inline asm
	// begin inline asm
	mad.lo.s32 %r541, %r16382, %r16387, %r537;
	// end inline asm
	// begin inline asm
	mad.lo.s32 %r545, %r1, %r16387, %r533;
	// end inline asm
	// begin inline asm
	mad.lo.s32 %r549, %r16390, %r1, %r545;
	// end inline asm
	// begin inline asm
	mad.lo.s32 %r553, %r1, %r1, %r541;
	// end inline asm
	// begin inline asm
	mad.lo.s32 %r557, %r16382, %r16387, %r553;
	// end inline asm
	// begin inline asm
	mad.lo.s32 %r561, %r1, %r16387, %r549;
	// end inline asm
	// begin inline asm
	mad.lo.s32 %r565, %r16390, %r1, %r561;
	// end inline asm
	// begin inline asm
	mad.lo.s32 %r569, %r1, %r1, %r557;
	// end inline asm
	// begin inline asm
	mad.lo.s32 %r573, %r16382, %r16387, %r569;
	// end inline asm
	// begin inline asm
	mad.lo.s32 %r577, %r1, %r16387, %r565;
	// end inline asm
	// begin inline asm
	mad.lo.s32 %r581, %r16390, %r1, %r577;
	// end inline asm
	// begin inline asm
	mad.lo.s32 %r585, %r1, %r1, %r573;
	// end inline asm
	// begin inline asm
	mad.lo.s32 %r589, %r16382, %r16387, %r585;
	// end inline asm
	// begin inline asm
	mad.lo.s32 %r593, %r1, %r16387, %r581;
	// end inline asm
	// begin inline asm
	mad.lo.s32 %r597, %r16390, %r1, %r593;
	// end inline asm
	// begin inline asm
	mad.lo.s32 %r601, %r1, %r1, %r589;
	// end inline asm
	// begin inline asm
	mad.lo.s32 %r605, %r16382, %r16387, %r601;
	// end inline asm
	// begin inline asm
	mad.lo.s32 %r609, %r1, %r16387, %r597;
	// end inline asm
	// begin inline asm
	mad.lo.s32 %r613, %r16390, %r1, %r609;
	// end inline asm
	// begin inline asm
	mad.lo.s32 %r617, %r1, %r1, %r605;
	// end inline asm
	// begin inline asm
	mad.lo.s32 %r621, %r16382, %r16387, %r617;
	// end inline asm
	// begin inline asm
	mad.lo.s32 %r625, %r1, %r16387, %r613;
	// end inline asm
	// begin inline asm
	mad.lo.s32 %r629, %r16390, %r1, %r625;
	// end inline asm
	// begin inline asm
	mad.lo.s32 %r633, %r1, %r1, %r621;
	// end inline asm
	// begin inline asm
	mad.lo.s32 %r637, %r16382, %r16387, %r633;
	// end inline asm
	// begin inline asm
	mad.lo.s32 %r641, %r1, %r16387, %r629;
	// end inline asm
	// begin inline asm
	mad.lo.s32 %r645, %r16390, %r1, %r641;
	// end inline asm
	// begin inline asm
	mad.lo.s32 %r649, %r1, %r1, %r637;
	// end inline asm
	// begin inline asm
	mad.lo.s32 %r653, %r16382, %r16387, %r649;
	// end inline asm
	// begin inline asm
	mad.lo.s32 %r657, %r1, %r16387, %r645;
	// end inline asm
	// begin inline asm
	mad.lo.s32 %r661, %r16390, %r1, %r657;
	// end inline asm
	// begin inline asm
	mad.lo.s32 %r665, %r1, %r1, %r653;
	// end inline asm
	// begin inline asm
	mad.lo.s32 %r669, %r16382, %r16387, %r665;
	// end inline asm
	// begin inline asm
	mad.lo.s32 %r673, %r1, %r16387, %r661;
	// end inline asm
	// begin inline asm
	mad.lo.s32 %r677, %r16390, %r1, %r673;
	// end inline asm
	// begin inline asm
	mad.lo.s32 %r681, %r1, %r1, %r669;
	// end inline asm
	// begin inline asm
	mad.lo.s32 %r685, %r16382, %r16387, %r681;
	// end inline asm
	// begin inline asm
	mad.lo.s32 %r689, %r1, %r16387, %r677;
	// end inline asm
	// begin inline asm
	mad.lo.s32 %r693, %r16390, %r1, %r689;
	// end inline asm
	// begin inline asm
	mad.lo.s32 %r697, %r1, %r1, %r685;
	// end inline asm
	// begin inline asm
	mad.lo.s32 %r701, %r16382, %r16387, %r697;
	// end inline asm
	// begin inline asm
	mad.lo.s32 %r705, %r1, %r16387, %r693;
	// end inline asm
	// begin inline asm
	mad.lo.s32 %r709, %r16390, %r1, %r705;
	// end inline asm
	// begin inline asm
	mad.lo.s32 %r713, %r1, %r1, %r701;
	// end inline asm
	// begin inline asm
	mad.lo.s32 %r717, %r16382, %r16387, %r713;
	// end inline asm
	// begin inline asm
	mad.lo.s32 %r721, %r1, %r16387, %r709;
	// end inline asm
	// begin inline asm
	mad.lo.s32 %r725, %r16390, %r1, %r721;
	// end inline asm
	// begin inline asm
	mad.lo.s32 %r729, %r1, %r1, %r717;
	// end inline asm
	// begin inline asm
	mad.lo.s32 %r733, %r16382, %r16387, %r729;
	// end inline asm
	// begin inline asm
	mad.lo.s32 %r737, %r1, %r16387, %r725;
	// end inline asm
	// begin inline asm
	mad.lo.s32 %r741, %r16390, %r1, %r737;
	// end inline asm
	// begin inline asm
	mad.lo.s32 %r745, %r1, %r1, %r733;
	// end inline asm
	// begin inline asm
	mad.lo.s32 %r749, %r16382, %r16387, %r745;
	// end inline asm
	// begin inline asm
	mad.lo.s32 %r753, %r1, %r16387, %r741;
	// end inline asm
	// begin inline asm
	mad.lo.s32 %r757, %r16390, %r1, %r753;
	// end inline asm
	// begin inline asm
	mad.lo.s32 %r761, %r1, %r1, %r749;
	// end inline asm
	// begin inline asm
	mad.lo.s32 %r765, %r16382, %r16387, %r761;
	// end inline asm
	// begin inline asm
	mad.lo.s32 %r769, %r1, %r16387, %r757;
	// end inline asm
	// begin inline asm
	mad.lo.s32 %r773, %r16390, %r1, %r769;
	// end inline asm
	// begin inline asm
	mad.lo.s32 %r777, %r1, %r1, %r765;
	// end inline asm
	// begin inline asm
	mad.lo.s32 %r781, %r16382, %r16387, %r777;
	// end inline asm
	// begin inline asm
	mad.lo.s32 %r785, %r1, %r16387, %r773;
	// end inline asm
	// begin inline asm
	mad.lo.s32 %r789, %r16390, %r1, %r785;
	// end inline asm
	// begin inline asm
	mad.lo.s32 %r793, %r1, %r1, %r781;
	// end inline asm
	// begin inline asm
	mad.lo.s32 %r797, %r16382, %r16387, %r793;
	// end inline asm
	// begin inline asm
	mad.lo.s32 %r801, %r1, %r16387, %r789;
	// end inline asm
	// begin inline asm
	mad.lo.s32 %r805, %r16390, %r1, %r801;
	// end inline asm
	// begin inline asm
	mad.lo.s32 %r809, %r1, %r1, %r797;
	// end inline asm
	// begin inline asm
	mad.lo.s32 %r813, %r16382, %r16387, %r809;
	// end inline asm
	// begin inline asm
	mad.lo.s32 %r817, %r1, %r16387, %r805;
	// end inline asm
	// begin inline asm
	mad.lo.s32 %r821, %r16390, %r1, %r817;
	// end inline asm
	// begin inline asm
	mad.lo.s32 %r825, %r1, %r1, %r813;
	// end inline asm
	// begin inline asm
	mad.lo.s32 %r829, %r16382, %r16387, %r825;
	// end inline asm
	// begin inline asm
	mad.lo.s32 %r833, %r1, %r16387, %r821;
	// end inline asm
	// begin inline asm
	mad.lo.s32 %r837, %r16390, %r1, %r833;
	// end inline asm
	// begin inline asm
	mad.lo.s32 %r841, %r1, %r1, %r829;
	// end inline asm
	// begin inline asm
	mad.lo.s32 %r845, %r16382, %r16387, %r841;
	// end inline asm
	// begin inline asm
	mad.lo.s32 %r849, %r1, %r16387, %r837;
	// end inline asm
	// begin inline asm
	mad.lo.s32 %r853, %r16390, %r1, %r849;
	// end inline asm
	// begin inline asm
	mad.lo.s32 %r857, %r1, %r1, %r845;
	// end inline asm
	// begin inline asm
	mad.lo.s32 %r861, %r16382, %r16387, %r857;
	// end inline asm
	// begin inline asm
	mad.lo.s32 %r865, %r1, %r16387, %r853;
	// end inline asm
	// begin inline asm
	mad.lo.s32 %r869, %r16390, %r1, %r865;
	// end inline asm
	// begin inline asm
	mad.lo.s32 %r873, %r1, %r1, %r861;
	// end inline asm
	// begin inline asm
	mad.lo.s32 %r877, %r16382, %r16387, %r873;
	// end inline asm
	// begin inline asm
	mad.lo.s32 %r881, %r1, %r16387, %r869;
	// end inline asm
	// begin inline asm
	mad.lo.s32 %r885, %r16390, %r1, %r881;
	// end inline asm
	// begin inline asm
	mad.lo.s32 %r889, %r1, %r1, %r877;
	// end inline asm
	// begin inline asm
	mad.lo.s32 %r893, %r16382, %r16387, %r889;
	// end inline asm
	// begin inline asm
	mad.lo.s32 %r897, %r1, %r16387, %r885;
	// end inline asm
	// begin inline asm
	mad.lo.s32 %r901, %r16390, %r1, %r897;
	// end inline asm
	// begin inline asm
	mad.lo.s32 %r905, %r1, %r1, %r893;
	// end inline asm
	// begin inline asm
	mad.lo.s32 %r909, %r16382, %r16387, %r905;
	// end inline asm
	// begin inline asm
	mad.lo.s32 %r913, %r1, %r16387, %r901;
	// end inline asm
	// begin inline asm
	mad.lo.s32 %r917, %r16390, %r1, %r913;
	// end inline asm
	// begin inline asm
	mad.lo.s32 %r921, %r1, %r1, %r909;
	// end inline asm
	// begin inline asm
	mad.lo.s32 %r925, %r16382, %r16387, %r921;
	// end inline asm
	// begin inline asm
	mad.lo.s32 %r929, %r1, %r16387, %r917;
	// end inline asm
	// begin inline asm
	mad.lo.s32 %r933, %r16390, %r1, %r929;
	// end inline asm
	// begin inline asm
	mad.lo.s32 %r937, %r1, %r1, %r925;
	// end inline asm
	// begin inline asm
	mad.lo.s32 %r941, %r16382, %r16387, %r937;
	// end inline asm
	// begin inline asm
	mad.lo.s32 %r945, %r1, %r16387, %r933;
	// end inline asm
	// begin inline asm
	mad.lo.s32 %r949, %r16390, %r1, %r945;
	// end inline asm
	// begin inline asm
	mad.lo.s32 %r953, %r1, %r1, %r941;
	// end inline asm
	// begin inline asm
	mad.lo.s32 %r957, %r16382, %r16387, %r953;
	// end inline asm
	// begin inline asm
	mad.lo.s32 %r961, %r1, %r16387, %r949;
	// end inline asm
	// begin inline asm
	mad.lo.s32 %r965, %r16390, %r1, %r961;
	// end inline asm
	// begin inline asm
	mad.lo.s32 %r969, %r1, %r1, %r957;
	// end inline asm
	// begin inline asm
	mad.lo.s32 %r973, %r16382, %r16387, %r969;
	// end inline asm
	// begin inline asm
	mad.lo.s32 %r977, %r1, %r16387, %r965;
	// end inline asm
	// begin inline asm
	mad.lo.s32 %r981, %r16390, %r1, %r977;
	// end inline asm
	// begin inline asm
	mad.lo.s32 %r985, %r1, %r1, %r973;
	// end inline asm
	// begin inline asm
	mad.lo.s32 %r989, %r16382, %r16387, %r985;
	// end inline asm
	// begin inline asm
	mad.lo.s32 %r993, %r1, %r16387, %r981;
	// end inline asm
	// begin inline asm
	mad.lo.s32 %r997, %r16390, %r1, %r993;
	// end inline asm
	// begin inline asm
	mad.lo.s32 %r1001, %r1, %r1, %r989;
	// end inline asm
	// begin inline asm
	mad.lo.s32 %r1005, %r16382, %r16387, %r1001;
	// end inline asm
	// begin inline asm
	mad.lo.s32 %r1009, %r1, %r16387, %r997;
	// end inline asm
	// begin inline asm
	mad.lo.s32 %r1013, %r16390, %r1, %r1009;
	// end inline asm
	// begin inline asm
	mad.lo.s32 %r1017, %r1, %r1, %r1005;
	// end inline asm
	// begin inline asm
	mad.lo.s32 %r1021, %r16382, %r16387, %r1017;
	// end inline asm
	// begin inline asm
	mad.lo.s32 %r1025, %r1, %r16387, %r1013;
	// end inline asm
	// begin inline asm
	mad.lo.s32 %r1029, %r16390, %r1, %r1025;
	// end inline asm
	// begin inline asm
	mad.lo.s32 %r1033, %r1, %r1, %r1021;
	// end inline asm
	// begin inline asm
	mad.lo.s32 %r1037, %r16382, %r16387, %r1033;
	// end inline asm
	// begin inline asm
	mad.lo.s32 %r1041, %r1, %r16387, %r1029;
	// end inline asm
	// begin inline asm
	mad.lo.s32 %r1045, %r16390, %r1, %r1041;
	// end inline asm
	// begin inline asm
	mad.lo.s32 %r1049, %r1, %r1, %r1037;
	// end inline asm
	// begin inline asm
	mad.lo.s32 %r1053, %r16382, %r16387, %r1049;
	// end inline asm
	// begin inline asm
	mad.lo.s32 %r1057, %r1, %r16387, %r1045;
	// end inline asm
	// begin inline asm
	mad.lo.s32 %r1061, %r16390, %r1, %r1057;
	// end inline asm
	// begin inline asm
	mad.lo.s32 %r1065, %r1, %r1, %r1053;
	// end inline asm
	// begin inline asm
	mad.lo.s32 %r1069, %r16382, %r16387, %r1065;
	// end inline asm
	// begin inline asm
	mad.lo.s32 %r1073, %r1, %r16387, %r1061;
	// end inline asm
	// begin inline asm
	mad.lo.s32 %r1077, %r16390, %r1, %r1073;
	// end inline asm
	// begin inline asm
	mad.lo.s32 %r1081, %r1, %r1, %r1069;
	// end inline asm
	// begin inline asm
	mad.lo.s32 %r1085, %r16382, %r16387, %r1081;
	// end inline asm
	// begin inline asm
	mad.lo.s32 %r1089, %r1, %r16387, %r1077;
	// end inline asm
	// begin inline asm
	mad.lo.s32 %r1093, %r16390, %r1, %r1089;
	// end inline asm
	// begin inline asm
	mad.lo.s32 %r1097, %r1, %r1, %r1085;
	// end inline asm
	// begin inline asm
	mad.lo.s32 %r1101, %r16382, %r16387, %r1097;
	// end inline asm
	// begin inline asm
	mad.lo.s32 %r1105, %r1, %r16387, %r1093;
	// end inline asm
	// begin inline asm
	mad.lo.s32 %r1109, %r16390, %r1, %r1105;
	// end inline asm
	// begin inline asm
	mad.lo.s32 %r1113, %r1, %r1, %r1101;
	// end inline asm
	// begin inline asm
	mad.lo.s32 %r1117, %r16382, %r16387, %r1113;
	// end inline asm
	// begin inline asm
	mad.lo.s32 %r1121, %r1, %r16387, %r1109;
	// end inline asm
	// begin inline asm
	mad.lo.s32 %r1125, %r16390, %r1, %r1121;
	// end inline asm
	// begin inline asm
	mad.lo.s32 %r1129, %r1, %r1, %r1117;
	// end inline asm
	// begin inline asm
	mad.lo.s32 %r1133, %r16382, %r16387, %r1129;
	// end inline asm
	// begin inline asm
	mad.lo.s32 %r1137, %r1, %r16387, %r1125;
	// end inline asm
	// begin inline asm
	mad.lo.s32 %r1141, %r16390, %r1, %r1137;
	// end inline asm
	// begin inline asm
	mad.lo.s32 %r1145, %r1, %r1, %r1133;
	// end inline asm
	// begin inline asm
	mad.lo.s32 %r1149, %r16382, %r16387, %r1145;
	// end inline asm
	// begin inline asm
	mad.lo.s32 %r1153, %r1, %r16387, %r1141;
	// end inline asm
	// begin inline asm
	mad.lo.s32 %r1157, %r16390, %r1, %r1153;
	// end inline asm
	// begin inline asm
	mad.lo.s32 %r1161, %r1, %r1, %r1149;
	// end inline asm
	// begin inline asm
	mad.lo.s32 %r1165, %r16382, %r16387, %r1161;
	// end inline asm
	// begin inline asm
	mad.lo.s32 %r1169, %r1, %r16387, %r1157;
	// end inline asm
	// begin inline asm
	mad.lo.s32 %r1173, %r16390, %r1, %r1169;
	// end inline asm
	// begin inline asm
	mad.lo.s32 %r1177, %r1, %r1, %r1165;
	// end inline asm
	// begin inline asm
	mad.lo.s32 %r1181, %r16382, %r16387, %r1177;
	// end inline asm
	// begin inline asm
	mad.lo.s32 %r1185, %r1, %r16387, %r1173;
	// end inline asm
	// begin inline asm
	mad.lo.s32 %r1189, %r16390, %r1, %r1185;
	// end inline asm
	// begin inline asm
	mad.lo.s32 %r1193, %r1, %r1, %r1181;
	// end inline asm
	// begin inline asm
	mad.lo.s32 %r1197, %r16382, %r16387, %r1193;
	// end inline asm
	// begin inline asm
	mad.lo.s32 %r1201, %r1, %r16387, %r1189;
	// end inline asm
	// begin inline asm
	mad.lo.s32 %r1205, %r16390, %r1, %r1201;
	// end inline asm
	// begin inline asm
	mad.lo.s32 %r1209, %r1, %r1, %r1197;
	// end inline asm
	// begin inline asm
	mad.lo.s32 %r1213, %r16382, %r16387, %r1209;
	// end inline asm
	// begin inline asm
	mad.lo.s32 %r1217, %r1, %r16387, %r1205;
	// end inline asm
	// begin inline asm
	mad.lo.s32 %r1221, %r16390, %r1, %r1217;
	// end inline asm
	// begin inline asm
	mad.lo.s32 %r1225, %r1, %r1, %r1213;
	// end inline asm
	// begin inline asm
	mad.lo.s32 %r1229, %r16382, %r16387, %r1225;
	// end inline asm
	// begin inline asm
	mad.lo.s32 %r1233, %r1, %r16387, %r1221;
	// end inline asm
	// begin inline asm
	mad.lo.s32 %r1237, %r16390, %r1, %r1233;
	// end inline asm
	// begin inline asm
	mad.lo.s32 %r1241, %r1, %r1, %r1229;
	// end inline asm
	// begin inline asm
	mad.lo.s32 %r1245, %r16382, %r16387, %r1241;
	// end inline asm
	// begin inline asm
	mad.lo.s32 %r1249, %r1, %r16387, %r1237;
	// end inline asm
	// begin inline asm
	mad.lo.s32 %r1253, %r16390, %r1, %r1249;
	// end inline asm
	// begin inline asm
	mad.lo.s32 %r1257, %r1, %r1, %r1245;
	// end inline asm
	// begin inline asm
	mad.lo.s32 %r1261, %r16382, %r16387, %r1257;
	// end inline asm
	// begin inline asm
	mad.lo.s32 %r1265, %r1, %r16387, %r1253;
	// end inline asm
	// begin inline asm
	mad.lo.s32 %r1269, %r16390, %r1, %r1265;
	// end inline asm
	// begin inline asm
	mad.lo.s32 %r1273, %r1, %r1, %r1261;
	// end inline asm
	// begin inline asm
	mad.lo.s32 %r1277, %r16382, %r16387, %r1273;
	// end inline asm
	// begin inline asm
	mad.lo.s32 %r1281, %r1, %r16387, %r1269;
	// end inline asm
	// begin inline asm
	mad.lo.s32 %r1285, %r16390, %r1, %r1281;
	// end inline asm
	// begin inline asm
	mad.lo.s32 %r1289, %r1, %r1, %r1277;
	// end inline asm
	// begin inline asm
	mad.lo.s32 %r1293, %r16382, %r16387, %r1289;
	// end inline asm
	// begin inline asm
	mad.lo.s32 %r1297, %r1, %r16387, %r1285;
	// end inline asm
	// begin inline asm
	mad.lo.s32 %r1301, %r16390, %r1, %r1297;
	// end inline asm
	// begin inline asm
	mad.lo.s32 %r1305, %r1, %r1, %r1293;
	// end inline asm
	// begin inline asm
	mad.lo.s32 %r1309, %r16382, %r16387, %r1305;
	// end inline asm
	// begin inline asm
	mad.lo.s32 %r1313, %r1, %r16387, %r1301;
	// end inline asm
	// begin inline asm
	mad.lo.s32 %r1317, %r16390, %r1, %r1313;
	// end inline asm
	// begin inline asm
	mad.lo.s32 %r1321, %r1, %r1, %r1309;
	// end inline asm
	// begin inline asm
	mad.lo.s32 %r1325, %r16382, %r16387, %r1321;
	// end inline asm
	// begin inline asm
	mad.lo.s32 %r1329, %r1, %r16387, %r1317;
	// end inline asm
	// begin inline asm
	mad.lo.s32 %r1333, %r16390, %r1, %r1329;
	// end inline asm
	// begin inline asm
	mad.lo.s32 %r1337, %r1, %r1, %r1325;
	// end inline asm
	// begin inline asm
	mad.lo.s32 %r1341, %r16382, %r16387, %r1337;
	// end inline asm
	// begin inline asm
	mad.lo.s32 %r1345, %r1, %r16387, %r1333;
	// end inline asm
	// begin inline asm
	mad.lo.s32 %r1349, %r16390, %r1, %r1345;
	// end inline asm
	// begin inline asm
	mad.lo.s32 %r1353, %r1, %r1, %r1341;
	// end inline asm
	// begin inline asm
	mad.lo.s32 %r1357, %r16382, %r16387, %r1353;
	// end inline asm
	// begin inline asm
	mad.lo.s32 %r1361, %r1, %r16387, %r1349;
	// end inline asm
	// begin inline asm
	mad.lo.s32 %r1365, %r16390, %r1, %r1361;
	// end inline asm
	// begin inline asm
	mad.lo.s32 %r1369, %r1, %r1, %r1357;
	// end inline asm
	// begin inline asm
	mad.lo.s32 %r1373, %r16382, %r16387, %r1369;
	// end inline asm
	// begin inline asm
	mad.lo.s32 %r1377, %r1, %r16387, %r1365;
	// end inline asm
	// begin inline asm
	mad.lo.s32 %r1381, %r16390, %r1, %r1377;
	// end inline asm
	// begin inline asm
	mad.lo.s32 %r1385, %r1, %r1, %r1373;
	// end inline asm
	// begin inline asm
	mad.lo.s32 %r1389, %r16382, %r16387, %r1385;
	// end inline asm
	// begin inline asm
	mad.lo.s32 %r1393, %r1, %r16387, %r1381;
	// end inline asm
	// begin inline asm
	mad.lo.s32 %r1397, %r16390, %r1, %r1393;
	// end inline asm
	// begin inline asm
	mad.lo.s32 %r1401, %r1, %r1, %r1389;
	// end inline asm
	// begin inline asm
	mad.lo.s32 %r1405, %r16382, %r16387, %r1401;
	// end inline asm
	// begin inline asm
	mad.lo.s32 %r1409, %r1, %r16387, %r1397;
	// end inline asm
	// begin inline asm
	mad.lo.s32 %r1413, %r16390, %r1, %r1409;
	// end inline asm
	// begin inline asm
	mad.lo.s32 %r1417, %r1, %r1, %r1405;
	// end inline asm
	// begin inline asm
	mad.lo.s32 %r1421, %r16382, %r16387, %r1417;
	// end inline asm
	// begin inline asm
	mad.lo.s32 %r1425, %r1, %r16387, %r1413;
	// end inline asm
	// begin inline asm
	mad.lo.s32 %r1429, %r16390, %r1, %r1425;
	// end inline asm
	// begin inline asm
	mad.lo.s32 %r1433, %r1, %r1, %r1421;
	// end inline asm
	// begin inline asm
	mad.lo.s32 %r1437, %r16382, %r16387, %r1433;
	// end inline asm
	// begin inline asm
	mad.lo.s32 %r1441, %r1, %r16387, %r1429;
	// end inline asm
	// begin inline asm
	mad.lo.s32 %r1445, %r16390, %r1, %r1441;
	// end inline asm
	// begin inline asm
	mad.lo.s32 %r1449, %r1, %r1, %r1437;
	// end inline asm
	// begin inline asm
	mad.lo.s32 %r1453, %r16382, %r16387, %r1449;
	// end inline asm
	// begin inline asm
	mad.lo.s32 %r1457, %r1, %r16387, %r1445;
	// end inline asm
	// begin inline asm
	mad.lo.s32 %r1461, %r16390, %r1, %r1457;
	// end inline asm
	// begin inline asm
	mad.lo.s32 %r1465, %r1, %r1, %r1453;
	// end inline asm
	// begin inline asm
	mad.lo.s32 %r1469, %r16382, %r16387, %r1465;
	// end inline asm
	// begin inline asm
	mad.lo.s32 %r1473, %r1, %r16387, %r1461;
	// end inline asm
	// begin inline asm
	mad.lo.s32 %r1477, %r16390, %r1, %r1473;
	// end inline asm
	// begin inline asm
	mad.lo.s32 %r1481, %r1, %r1, %r1469;
	// end inline asm
	// begin inline asm
	mad.lo.s32 %r1485, %r16382, %r16387, %r1481;
	// end inline asm
	// begin inline asm
	mad.lo.s32 %r1489, %r1, %r16387, %r1477;
	// end inline asm
	// begin inline asm
	mad.lo.s32 %r1493, %r16390, %r1, %r1489;
	// end inline asm
	// begin inline asm
	mad.lo.s32 %r1497, %r1, %r1, %r1485;
	// end inline asm
	// begin inline asm
	mad.lo.s32 %r1501, %r16382, %r16387, %r1497;
	// end inline asm
	// begin inline asm
	mad.lo.s32 %r1505, %r1, %r16387, %r1493;
	// end inline asm
	// begin inline asm
	mad.lo.s32 %r1509, %r16390, %r1, %r1505;
	// end inline asm
	// begin inline asm
	mad.lo.s32 %r1513, %r1, %r1, %r1501;
	// end inline asm
	// begin inline asm
	mad.lo.s32 %r1517, %r16382, %r16387, %r1513;
	// end inline asm
	// begin inline asm
	mad.lo.s32 %r1521, %r1, %r16387, %r1509;
	// end inline asm
	// begin inline asm
	mad.lo.s32 %r1525, %r16390, %r1, %r1521;
	// end inline asm
	// begin inline asm
	mad.lo.s32 %r1529, %r1, %r1, %r1517;
	// end inline asm
	// begin inline asm
	mad.lo.s32 %r1533, %r16382, %r16387, %r1529;
	// end inline asm
	// begin inline asm
	mad.lo.s32 %r1537, %r1, %r16387, %r1525;
	// end inline asm
	// begin inline asm
	mad.lo.s32 %r1541, %r16390, %r1, %r1537;
	// end inline asm
	// begin inline asm
	mad.lo.s32 %r1545, %r1, %r1, %r1533;
	// end inline asm
	// begin inline asm
	mad.lo.s32 %r1549, %r16382, %r16387, %r1545;
	// end inline asm
	// begin inline asm
	mad.lo.s32 %r1553, %r1, %r16387, %r1541;
	// end inline asm
	// begin inline asm
	mad.lo.s32 %r1557, %r16390, %r1, %r1553;
	// end inline asm
	// begin inline asm
	mad.lo.s32 %r1561, %r1, %r1, %r1549;
	// end inline asm
	// begin inline asm
	mad.lo.s32 %r1565, %r16382, %r16387, %r1561;
	// end inline asm
	// begin inline asm
	mad.lo.s32 %r1569, %r1, %r16387, %r1557;
	// end inline asm
	// begin inline asm
	mad.lo.s32 %r1573, %r16390, %r1, %r1569;
	// end inline asm
	// begin inline asm
	mad.lo.s32 %r1577, %r1, %r1, %r1565;
	// end inline asm
	// begin inline asm
	mad.lo.s32 %r1581, %r16382, %r16387, %r1577;
	// end inline asm
	// begin inline asm
	mad.lo.s32 %r1585, %r1, %r16387, %r1573;
	// end inline asm
	// begin inline asm
	mad.lo.s32 %r1589, %r16390, %r1, %r1585;
	// end inline asm
	// begin inline asm
	mad.lo.s32 %r1593, %r1, %r1, %r1581;
	// end inline asm
	// begin inline asm
	mad.lo.s32 %r1597, %r16382, %r16387, %r1593;
	// end inline asm
	// begin inline asm
	mad.lo.s32 %r1601, %r1, %r16387, %r1589;
	// end inline asm
	// begin inline asm
	mad.lo.s32 %r1605, %r16390, %r1, %r1601;
	// end inline asm
	// begin inline asm
	mad.lo.s32 %r1609, %r1, %r1, %r1597;
	// end inline asm
	// begin inline asm
	mad.lo.s32 %r1613, %r16382, %r16387, %r1609;
	// end inline asm
	// begin inline asm
	mad.lo.s32 %r1617, %r1, %r16387, %r1605;
	// end inline asm
	// begin inline asm
	mad.lo.s32 %r1621, %r16390, %r1, %r1617;
	// end inline asm
	// begin inline asm
	mad.lo.s32 %r1625, %r1, %r1, %r1613;
	// end inline asm
	// begin inline asm
	mad.lo.s32 %r1629, %r16382, %r16387, %r1625;
	// end inline asm
	// begin inline asm
	mad.lo.s32 %r1633, %r1, %r16387, %r1621;
	// end inline asm
	// begin inline asm
	mad.lo.s32 %r1637, %r16390, %r1, %r1633;
	// end inline asm
	// begin inline asm
	mad.lo.s32 %r1641, %r1, %r1, %r1629;
	// end inline asm
	// begin inline asm
	mad.lo.s32 %r1645, %r16382, %r16387, %r1641;
	// end inline asm
	// begin inline asm
	mad.lo.s32 %r1649, %r1, %r16387, %r1637;
	// end inline asm
	// begin inline asm
	mad.lo.s32 %r1653, %r16390, %r1, %r1649;
	// end inline asm
	// begin inline asm
	mad.lo.s32 %r1657, %r1, %r1, %r1645;
	// end inline asm
	// begin inline asm
	mad.lo.s32 %r1661, %r16382, %r16387, %r1657;
	// end inline asm
	// begin inline asm
	mad.lo.s32 %r1665, %r1, %r16387, %r1653;
	// end inline asm
	// begin inline asm
	mad.lo.s32 %r1669, %r16390, %r1, %r1665;
	// end inline asm
	// begin inline asm
	mad.lo.s32 %r1673, %r1, %r1, %r1661;
	// end inline asm
	// begin inline asm
	mad.lo.s32 %r1677, %r16382, %r16387, %r1673;
	// end inline asm
	// begin inline asm
	mad.lo.s32 %r1681, %r1, %r16387, %r1669;
	// end inline asm
	// begin inline asm
	mad.lo.s32 %r1685, %r16390, %r1, %r1681;
	// end inline asm
	// begin inline asm
	mad.lo.s32 %r1689, %r1, %r1, %r1677;
	// end inline asm
	// begin inline asm
	mad.lo.s32 %r1693, %r16382, %r16387, %r1689;
	// end inline asm
	// begin inline asm
	mad.lo.s32 %r1697, %r1, %r16387, %r1685;
	// end inline asm
	// begin inline asm
	mad.lo.s32 %r1701, %r16390, %r1, %r1697;
	// end inline asm
	// begin inline asm
	mad.lo.s32 %r1705, %r1, %r1, %r1693;
	// end inline asm
	// begin inline asm
	mad.lo.s32 %r1709, %r16382, %r16387, %r1705;
	// end inline asm
	// begin inline asm
	mad.lo.s32 %r1713, %r1, %r16387, %r1701;
	// end inline asm
	// begin inline asm
	mad.lo.s32 %r1717, %r16390, %r1, %r1713;
	// end inline asm
	// begin inline asm
	mad.lo.s32 %r1721, %r1, %r1, %r1709;
	// end inline asm
	// begin inline asm
	mad.lo.s32 %r1725, %r16382, %r16387, %r1721;
	// end inline asm
	// begin inline asm
	mad.lo.s32 %r1729, %r1, %r16387, %r1717;
	// end inline asm
	// begin inline asm
	mad.lo.s32 %r1733, %r16390, %r1, %r1729;
	// end inline asm
	// begin inline asm
	mad.lo.s32 %r1737, %r1, %r1, %r1725;
	// end inline asm
	// begin inline asm
	mad.lo.s32 %r1741, %r16382, %r16387, %r1737;
	// end inline asm
	// begin inline asm
	mad.lo.s32 %r1745, %r1, %r16387, %r1733;
	// end inline asm
	// begin inline asm
	mad.lo.s32 %r1749, %r16390, %r1, %r1745;
	// end inline asm
	// begin inline asm
	mad.lo.s32 %r1753, %r1, %r1, %r1741;
	// end inline asm
	// begin inline asm
	mad.lo.s32 %r1757, %r16382, %r16387, %r1753;
	// end inline asm
	// begin inline asm
	mad.lo.s32 %r1761, %r1, %r16387, %r1749;
	// end inline asm
	// begin inline asm
	mad.lo.s32 %r1765, %r16390, %r1, %r1761;
	// end inline asm
	// begin inline asm
	mad.lo.s32 %r1769, %r1, %r1, %r1757;
	// end inline asm
	// begin inline asm
	mad.lo.s32 %r1773, %r16382, %r16387, %r1769;
	// end inline asm
	// begin inline asm
	mad.lo.s32 %r1777, %r1, %r16387, %r1765;
	// end inline asm
	// begin inline asm
	mad.lo.s32 %r1781, %r16390, %r1, %r1777;
	// end inline asm
	// begin inline asm
	mad.lo.s32 %r1785, %r1, %r1, %r1773;
	// end inline asm
	// begin inline asm
	mad.lo.s32 %r1789, %r16382, %r16387, %r1785;
	// end inline asm
	// begin inline asm
	mad.lo.s32 %r1793, %r1, %r16387, %r1781;
	// end inline asm
	// begin inline asm
	mad.lo.s32 %r1797, %r16390, %r1, %r1793;
	// end inline asm
	// begin inline asm
	mad.lo.s32 %r1801, %r1, %r1, %r1789;
	// end inline asm
	// begin inline asm
	mad.lo.s32 %r1805, %r16382, %r16387, %r1801;
	// end inline asm
	// begin inline asm
	mad.lo.s32 %r1809, %r1, %r16387, %r1797;
	// end inline asm
	// begin inline asm
	mad.lo.s32 %r1813, %r16390, %r1, %r1809;
	// end inline asm
	// begin inline asm
	mad.lo.s32 %r1817, %r1, %r1, %r1805;
	// end inline asm
	// begin inline asm
	mad.lo.s32 %r1821, %r16382, %r16387, %r1817;
	// end inline asm
	// begin inline asm
	mad.lo.s32 %r1825, %r1, %r16387, %r1813;
	// end inline asm
	// begin inline asm
	mad.lo.s32 %r1829, %r16390, %r1, %r1825;
	// end inline asm
	// begin inline asm
	mad.lo.s32 %r1833, %r1, %r1, %r1821;
	// end inline asm
	// begin inline asm
	mad.lo.s32 %r1837, %r16382, %r16387, %r1833;
	// end inline asm
	// begin inline asm
	mad.lo.s32 %r1841, %r1, %r16387, %r1829;
	// end inline asm
	// begin inline asm
	mad.lo.s32 %r1845, %r16390, %r1, %r1841;
	// end inline asm
	// begin inline asm
	mad.lo.s32 %r1849, %r1, %r1, %r1837;
	// end inline asm
	// begin inline asm
	mad.lo.s32 %r1853, %r16382, %r16387, %r1849;
	// end inline asm
	// begin inline asm
	mad.lo.s32 %r1857, %r1, %r16387, %r1845;
	// end inline asm
	// begin inline asm
	mad.lo.s32 %r1861, %r16390, %r1, %r1857;
	// end inline asm
	// begin inline asm
	mad.lo.s32 %r1865, %r1, %r1, %r1853;
	// end inline asm
	// begin inline asm
	mad.lo.s32 %r1869, %r16382, %r16387, %r1865;
	// end inline asm
	// begin inline asm
	mad.lo.s32 %r1873, %r1, %r16387, %r1861;
	// end inline asm
	// begin inline asm
	mad.lo.s32 %r1877, %r16390, %r1, %r1873;
	// end inline asm
	// begin inline asm
	mad.lo.s32 %r1881, %r1, %r1, %r1869;
	// end inline asm
	// begin inline asm
	mad.lo.s32 %r1885, %r16382, %r16387, %r1881;
	// end inline asm
	// begin inline asm
	mad.lo.s32 %r1889, %r1, %r16387, %r1877;
	// end inline asm
	// begin inline asm
	mad.lo.s32 %r1893, %r16390, %r1, %r1889;
	// end inline asm
	// begin inline asm
	mad.lo.s32 %r1897, %r1, %r1, %r1885;
	// end inline asm
	// begin inline asm
	mad.lo.s32 %r1901, %r16382, %r16387, %r1897;
	// end inline asm
	// begin inline asm
	mad.lo.s32 %r1905, %r1, %r16387, %r1893;
	// end inline asm
	// begin inline asm
	mad.lo.s32 %r1909, %r16390, %r1, %r1905;
	// end inline asm
	// begin inline asm
	mad.lo.s32 %r1913, %r1, %r1, %r1901;
	// end inline asm
	// begin inline asm
	mad.lo.s32 %r1917, %r16382, %r16387, %r1913;
	// end inline asm
	// begin inline asm
	mad.lo.s32 %r1921, %r1, %r16387, %r1909;
	// end inline asm
	// begin inline asm
	mad.lo.s32 %r1925, %r16390, %r1, %r1921;
	// end inline asm
	// begin inline asm
	mad.lo.s32 %r1929, %r1, %r1, %r1917;
	// end inline asm
	// begin inline asm
	mad.lo.s32 %r1933, %r16382, %r16387, %r1929;
	// end inline asm
	// begin inline asm
	mad.lo.s32 %r1937, %r1, %r16387, %r1925;
	// end inline asm
	// begin inline asm
	mad.lo.s32 %r1941, %r16390, %r1, %r1937;
	// end inline asm
	// begin inline asm
	mad.lo.s32 %r1945, %r1, %r1, %r1933;
	// end inline asm
	// begin inline asm
	mad.lo.s32 %r1949, %r16382, %r16387, %r1945;
	// end inline asm
	// begin inline asm
	mad.lo.s32 %r1953, %r1, %r16387, %r1941;
	// end inline asm
	// begin inline asm
	mad.lo.s32 %r1957, %r16390, %r1, %r1953;
	// end inline asm
	// begin inline asm
	mad.lo.s32 %r1961, %r1, %r1, %r1949;
	// end inline asm
	// begin inline asm
	mad.lo.s32 %r1965, %r16382, %r16387, %r1961;
	// end inline asm
	// begin inline asm
	mad.lo.s32 %r1969, %r1, %r16387, %r1957;
	// end inline asm
	// begin inline asm
	mad.lo.s32 %r1973, %r16390, %r1, %r1969;
	// end inline asm
	// begin inline asm
	mad.lo.s32 %r1977, %r1, %r1, %r1965;
	// end inline asm
	// begin inline asm
	mad.lo.s32 %r1981, %r16382, %r16387, %r1977;
	// end inline asm
	// begin inline asm
	mad.lo.s32 %r1985, %r1, %r16387, %r1973;
	// end inline asm
	// begin inline asm
	mad.lo.s32 %r1989, %r16390, %r1, %r1985;
	// end inline asm
	// begin inline asm
	mad.lo.s32 %r1993, %r1, %r1, %r1981;
	// end inline asm
	// begin inline asm
	mad.lo.s32 %r1997, %r16382, %r16387, %r1993;
	// end inline asm
	// begin inline asm
	mad.lo.s32 %r2001, %r1, %r16387, %r1989;
	// end inline asm
	// begin inline asm
	mad.lo.s32 %r2005, %r16390, %r1, %r2001;
	// end inline asm
	// begin inline asm
	mad.lo.s32 %r2009, %r1, %r1, %r1997;
	// end inline asm
	// begin inline asm
	mad.lo.s32 %r2013, %r16382, %r16387, %r2009;
	// end inline asm
	// begin inline asm
	mad.lo.s32 %r2017, %r1, %r16387, %r2005;
	// end inline asm
	// begin inline asm
	mad.lo.s32 %r2021, %r16390, %r1, %r2017;
	// end inline asm
	// begin inline asm
	mad.lo.s32 %r2025, %r1, %r1, %r2013;
	// end inline asm
	// begin inline asm
	mad.lo.s32 %r2029, %r16382, %r16387, %r2025;
	// end inline asm
	// begin inline asm
	mad.lo.s32 %r2033, %r1, %r16387, %r2021;
	// end inline asm
	// begin inline asm
	mad.lo.s32 %r2037, %r16390, %r1, %r2033;
	// end inline asm
	// begin inline asm
	mad.lo.s32 %r2041, %r1, %r1, %r2029;
	// end inline asm
	// begin inline asm
	mad.lo.s32 %r2045, %r16382, %r16387, %r2041;
	// end inline asm
	// begin inline asm
	mad.lo.s32 %r2049, %r1, %r16387, %r2037;
	// end inline asm
	// begin inline asm
	mad.lo.s32 %r2053, %r16390, %r1, %r2049;
	// end inline asm
	// begin inline asm
	mad.lo.s32 %r2057, %r1, %r1, %r2045;
	// end inline asm
	// begin inline asm
	mad.lo.s32 %r2061, %r16382, %r16387, %r2057;
	// end inline asm
	// begin inline asm
	mad.lo.s32 %r2065, %r1, %r16387, %r2053;
	// end inline asm
	// begin inline asm
	mad.lo.s32 %r2069, %r16390, %r1, %r2065;
	// end inline asm
	// begin inline asm
	mad.lo.s32 %r2073, %r1, %r1, %r2061;
	// end inline asm
	// begin inline asm
	mad.lo.s32 %r2077, %r16382, %r16387, %r2073;
	// end inline asm
	// begin inline asm
	mad.lo.s32 %r2081, %r1, %r16387, %r2069;
	// end inline asm
	// begin inline asm
	mad.lo.s32 %r2085, %r16390, %r1, %r2081;
	// end inline asm
	// begin inline asm
	mad.lo.s32 %r2089, %r1, %r1, %r2077;
	// end inline asm
	// begin inline asm
	mad.lo.s32 %r2093, %r16382, %r16387, %r2089;
	// end inline asm
	// begin inline asm
	mad.lo.s32 %r2097, %r1, %r16387, %r2085;
	// end inline asm
	// begin inline asm
	mad.lo.s32 %r2101, %r16390, %r1, %r2097;
	// end inline asm
	// begin inline asm
	mad.lo.s32 %r2105, %r1, %r1, %r2093;
	// end inline asm
	// begin inline asm
	mad.lo.s32 %r2109, %r16382, %r16387, %r2105;
	// end inline asm
	// begin inline asm
	mad.lo.s32 %r2113, %r1, %r16387, %r2101;
	// end inline asm
	// begin inline asm
	mad.lo.s32 %r2117, %r16390, %r1, %r2113;
	// end inline asm
	// begin inline asm
	mad.lo.s32 %r2121, %r1, %r1, %r2109;
	// end inline asm
	// begin inline asm
	mad.lo.s32 %r2125, %r16382, %r16387, %r2121;
	// end inline asm
	// begin inline asm
	mad.lo.s32 %r2129, %r1, %r16387, %r2117;
	// end inline asm
	// begin inline asm
	mad.lo.s32 %r2133, %r16390, %r1, %r2129;
	// end inline asm
	// begin inline asm
	mad.lo.s32 %r2137, %r1, %r1, %r2125;
	// end inline asm
	// begin inline asm
	mad.lo.s32 %r2141, %r16382, %r16387, %r2137;
	// end inline asm
	// begin inline asm
	mad.lo.s32 %r2145, %r1, %r16387, %r2133;
	// end inline asm
	// begin inline asm
	mad.lo.s32 %r2149, %r16390, %r1, %r2145;
	// end inline asm
	// begin inline asm
	mad.lo.s32 %r2153, %r1, %r1, %r2141;
	// end inline asm
	// begin inline asm
	mad.lo.s32 %r2157, %r16382, %r16387, %r2153;
	// end inline asm
	// begin inline asm
	mad.lo.s32 %r2161, %r1, %r16387, %r2149;
	// end inline asm
	// begin inline asm
	mad.lo.s32 %r2165, %r16390, %r1, %r2161;
	// end inline asm
	// begin inline asm
	mad.lo.s32 %r2169, %r1, %r1, %r2157;
	// end inline asm
	// begin inline asm
	mad.lo.s32 %r2173, %r16382, %r16387, %r2169;
	// end inline asm
	// begin inline asm
	mad.lo.s32 %r2177, %r1, %r16387, %r2165;
	// end inline asm
	// begin inline asm
	mad.lo.s32 %r2181, %r16390, %r1, %r2177;
	// end inline asm
	// begin inline asm
	mad.lo.s32 %r2185, %r1, %r1, %r2173;
	// end inline asm
	// begin inline asm
	mad.lo.s32 %r2189, %r16382, %r16387, %r2185;
	// end inline asm
	// begin inline asm
	mad.lo.s32 %r2193, %r1, %r16387, %r2181;
	// end inline asm
	// begin inline asm
	mad.lo.s32 %r2197, %r16390, %r1, %r2193;
	// end inline asm
	// begin inline asm
	mad.lo.s32 %r2201, %r1, %r1, %r2189;
	// end inline asm
	// begin inline asm
	mad.lo.s32 %r2205, %r16382, %r16387, %r2201;
	// end inline asm
	// begin inline asm
	mad.lo.s32 %r2209, %r1, %r16387, %r2197;
	// end inline asm
	// begin inline asm
	mad.lo.s32 %r2213, %r16390, %r1, %r2209;
	// end inline asm
	// begin inline asm
	mad.lo.s32 %r2217, %r1, %r1, %r2205;
	// end inline asm
	// begin inline asm
	mad.lo.s32 %r2221, %r16382, %r16387, %r2217;
	// end inline asm
	// begin inline asm
	mad.lo.s32 %r2225, %r1, %r16387, %r2213;
	// end inline asm
	// begin inline asm
	mad.lo.s32 %r2229, %r16390, %r1, %r2225;
	// end inline asm
	// begin inline asm
	mad.lo.s32 %r2233, %r1, %r1, %r2221;
	// end inline asm
	// begin inline asm
	mad.lo.s32 %r2237, %r16382, %r16387, %r2233;
	// end inline asm
	// begin inline asm
	mad.lo.s32 %r2241, %r1, %r16387, %r2229;
	// end inline asm
	// begin inline asm
	mad.lo.s32 %r2245, %r16390, %r1, %r2241;
	// end inline asm
	// begin inline asm
	mad.lo.s32 %r2249, %r1, %r1, %r2237;
	// end inline asm
	// begin inline asm
	mad.lo.s32 %r2253, %r16382, %r16387, %r2249;
	// end inline asm
	// begin inline asm
	mad.lo.s32 %r2257, %r1, %r16387, %r2245;
	// end inline asm
	// begin inline asm
	mad.lo.s32 %r2261, %r16390, %r1, %r2257;
	// end inline asm
	// begin inline asm
	mad.lo.s32 %r2265, %r1, %r1, %r2253;
	// end inline asm
	// begin inline asm
	mad.lo.s32 %r2269, %r16382, %r16387, %r2265;
	// end inline asm
	// begin inline asm
	mad.lo.s32 %r2273, %r1, %r16387, %r2261;
	// end inline asm
	// begin inline asm
	mad.lo.s32 %r2277, %r16390, %r1, %r2273;
	// end inline asm
	// begin inline asm
	mad.lo.s32 %r2281, %r1, %r1, %r2269;
	// end inline asm
	// begin inline asm
	mad.lo.s32 %r2285, %r16382, %r16387, %r2281;
	// end inline asm
	// begin inline asm
	mad.lo.s32 %r2289, %r1, %r16387, %r2277;
	// end inline asm
	// begin inline asm
	mad.lo.s32 %r2293, %r16390, %r1, %r2289;
	// end inline asm
	// begin inline asm
	mad.lo.s32 %r2297, %r1, %r1, %r2285;
	// end inline asm
	// begin inline asm
	mad.lo.s32 %r2301, %r16382, %r16387, %r2297;
	// end inline asm
	// begin inline asm
	mad.lo.s32 %r2305, %r1, %r16387, %r2293;
	// end inline asm
	// begin inline asm
	mad.lo.s32 %r2309, %r16390, %r1, %r2305;
	// end inline asm
	// begin inline asm
	mad.lo.s32 %r2313, %r1, %r1, %r2301;
	// end inline asm
	// begin inline asm
	mad.lo.s32 %r2317, %r16382, %r16387, %r2313;
	// end inline asm
	// begin inline asm
	mad.lo.s32 %r2321, %r1, %r16387, %r2309;
	// end inline asm
	// begin inline asm
	mad.lo.s32 %r2325, %r16390, %r1, %r2321;
	// end inline asm
	// begin inline asm
	mad.lo.s32 %r2329, %r1, %r1, %r2317;
	// end inline asm
	// begin inline asm
	mad.lo.s32 %r2333, %r16382, %r16387, %r2329;
	// end inline asm
	// begin inline asm
	mad.lo.s32 %r2337, %r1, %r16387, %r2325;
	// end inline asm
	// begin inline asm
	mad.lo.s32 %r2341, %r16390, %r1, %r2337;
	// end inline asm
	// begin inline asm
	mad.lo.s32 %r2345, %r1, %r1, %r2333;
	// end inline asm
	// begin inline asm
	mad.lo.s32 %r2349, %r16382, %r16387, %r2345;
	// end inline asm
	// begin inline asm
	mad.lo.s32 %r2353, %r1, %r16387, %r2341;
	// end inline asm
	// begin inline asm
	mad.lo.s32 %r2357, %r16390, %r1, %r2353;
	// end inline asm
	// begin inline asm
	mad.lo.s32 %r2361, %r1, %r1, %r2349;
	// end inline asm
	// begin inline asm
	mad.lo.s32 %r2365, %r16382, %r16387, %r2361;
	// end inline asm
	// begin inline asm
	mad.lo.s32 %r2369, %r1, %r16387, %r2357;
	// end inline asm
	// begin inline asm
	mad.lo.s32 %r2373, %r16390, %r1, %r2369;
	// end inline asm
	// begin inline asm
	mad.lo.s32 %r2377, %r1, %r1, %r2365;
	// end inline asm
	// begin inline asm
	mad.lo.s32 %r2381, %r16382, %r16387, %r2377;
	// end inline asm
	// begin inline asm
	mad.lo.s32 %r2385, %r1, %r16387, %r2373;
	// end inline asm
	// begin inline asm
	mad.lo.s32 %r2389, %r16390, %r1, %r2385;
	// end inline asm
	// begin inline asm
	mad.lo.s32 %r2393, %r1, %r1, %r2381;
	// end inline asm
	// begin inline asm
	mad.lo.s32 %r2397, %r16382, %r16387, %r2393;
	// end inline asm
	// begin inline asm
	mad.lo.s32 %r2401, %r1, %r16387, %r2389;
	// end inline asm
	// begin inline asm
	mad.lo.s32 %r2405, %r16390, %r1, %r2401;
	// end inline asm
	// begin inline asm
	mad.lo.s32 %r2409, %r1, %r1, %r2397;
	// end inline asm
	// begin inline asm
	mad.lo.s32 %r2413, %r16382, %r16387, %r2409;
	// end inline asm
	// begin inline asm
	mad.lo.s32 %r2417, %r1, %r16387, %r2405;
	// end inline asm
	// begin inline asm
	mad.lo.s32 %r2421, %r16390, %r1, %r2417;
	// end inline asm
	// begin inline asm
	mad.lo.s32 %r2425, %r1, %r1, %r2413;
	// end inline asm
	// begin inline asm
	mad.lo.s32 %r2429, %r16382, %r16387, %r2425;
	// end inline asm
	// begin inline asm
	mad.lo.s32 %r2433, %r1, %r16387, %r2421;
	// end inline asm
	// begin inline asm
	mad.lo.s32 %r2437, %r16390, %r1, %r2433;
	// end inline asm
	// begin inline asm
	mad.lo.s32 %r2441, %r1, %r1, %r2429;
	// end inline asm
	// begin inline asm
	mad.lo.s32 %r2445, %r16382, %r16387, %r2441;
	// end inline asm
	// begin inline asm
	mad.lo.s32 %r2449, %r1, %r16387, %r2437;
	// end inline asm
	// begin inline asm
	mad.lo.s32 %r2453, %r16390, %r1, %r2449;
	// end inline asm
	// begin inline asm
	mad.lo.s32 %r2457, %r1, %r1, %r2445;
	// end inline asm
	// begin inline asm
	mad.lo.s32 %r2461, %r16382, %r16387, %r2457;
	// end inline asm
	// begin inline asm
	mad.lo.s32 %r2465, %r1, %r16387, %r2453;
	// end inline asm
	// begin inline asm
	mad.lo.s32 %r2469, %r16390, %r1, %r2465;
	// end inline asm
	// begin inline asm
	mad.lo.s32 %r2473, %r1, %r1, %r2461;
	// end inline asm
	// begin inline asm
	mad.lo.s32 %r2477, %r16382, %r16387, %r2473;
	// end inline asm
	// begin inline asm
	mad.lo.s32 %r2481, %r1, %r16387, %r2469;
	// end inline asm
	// begin inline asm
	mad.lo.s32 %r2485, %r16390, %r1, %r2481;
	// end inline asm
	// begin inline asm
	mad.lo.s32 %r2489, %r1, %r1, %r2477;
	// end inline asm
	// begin inline asm
	mad.lo.s32 %r2493, %r16382, %r16387, %r2489;
	// end inline asm
	// begin inline asm
	mad.lo.s32 %r2497, %r1, %r16387, %r2485;
	// end inline asm
	// begin inline asm
	mad.lo.s32 %r2501, %r16390, %r1, %r2497;
	// end inline asm
	// begin inline asm
	mad.lo.s32 %r2505, %r1, %r1, %r2493;
	// end inline asm
	// begin inline asm
	mad.lo.s32 %r2509, %r16382, %r16387, %r2505;
	// end inline asm
	// begin inline asm
	mad.lo.s32 %r2513, %r1, %r16387, %r2501;
	// end inline asm
	// begin inline asm
	mad.lo.s32 %r2517, %r16390, %r1, %r2513;
	// end inline asm
	// begin inline asm
	mad.lo.s32 %r2521, %r1, %r1, %r2509;
	// end inline asm
	// begin inline asm
	mad.lo.s32 %r2525, %r16382, %r16387, %r2521;
	// end inline asm
	// begin inline asm
	mad.lo.s32 %r2529, %r1, %r16387, %r2517;
	// end inline asm
	// begin inline asm
	mad.lo.s32 %r2533, %r16390, %r1, %r2529;
	// end inline asm
	// begin inline asm
	mad.lo.s32 %r2537, %r1, %r1, %r2525;
	// end inline asm
	// begin inline asm
	mad.lo.s32 %r2541, %r16382, %r16387, %r2537;
	// end inline asm
	// begin inline asm
	mad.lo.s32 %r2545, %r1, %r16387, %r2533;
	// end inline asm
	// begin inline asm
	mad.lo.s32 %r2549, %r16390, %r1, %r2545;
	// end inline asm
	// begin inline asm
	mad.lo.s32 %r2553, %r1, %r1, %r2541;
	// end inline asm
	// begin inline asm
	mad.lo.s32 %r2557, %r16382, %r16387, %r2553;
	// end inline asm
	// begin inline asm
	mad.lo.s32 %r2561, %r1, %r16387, %r2549;
	// end inline asm
	// begin inline asm
	mad.lo.s32 %r2565, %r16390, %r1, %r2561;
	// end inline asm
	// begin inline asm
	mad.lo.s32 %r2569, %r1, %r1, %r2557;
	// end inline asm
	// begin inline asm
	mad.lo.s32 %r2573, %r16382, %r16387, %r2569;
	// end inline asm
	// begin inline asm
	mad.lo.s32 %r2577, %r1, %r16387, %r2565;
	// end inline asm
	// begin inline asm
	mad.lo.s32 %r2581, %r16390, %r1, %r2577;
	// end inline asm
	// begin inline asm
	mad.lo.s32 %r2585, %r1, %r1, %r2573;
	// end inline asm
	// begin inline asm
	mad.lo.s32 %r2589, %r16382, %r16387, %r2585;
	// end inline asm
	// begin inline asm
	mad.lo.s32 %r2593, %r1, %r16387, %r2581;
	// end inline asm
	// begin inline asm
	mad.lo.s32 %r2597, %r16390, %r1, %r2593;
	// end inline asm
	// begin inline asm
	mad.lo.s32 %r2601, %r1, %r1, %r2589;
	// end inline asm
	// begin inline asm
	mad.lo.s32 %r2605, %r16382, %r16387, %r2601;
	// end inline asm
	// begin inline asm
	mad.lo.s32 %r2609, %r1, %r16387, %r2597;
	// end inline asm
	// begin inline asm
	mad.lo.s32 %r2613, %r16390, %r1, %r2609;
	// end inline asm
	// begin inline asm
	mad.lo.s32 %r2617, %r1, %r1, %r2605;
	// end inline asm
	// begin inline asm
	mad.lo.s32 %r2621, %r16382, %r16387, %r2617;
	// end inline asm
	// begin inline asm
	mad.lo.s32 %r2625, %r1, %r16387, %r2613;
	// end inline asm
	// begin inline asm
	mad.lo.s32 %r2629, %r16390, %r1, %r2625;
	// end inline asm
	// begin inline asm
	mad.lo.s32 %r2633, %r1, %r1, %r2621;
	// end inline asm
	// begin inline asm
	mad.lo.s32 %r2637, %r16382, %r16387, %r2633;
	// end inline asm
	// begin inline asm
	mad.lo.s32 %r2641, %r1, %r16387, %r2629;
	// end inline asm
	// begin inline asm
	mad.lo.s32 %r2645, %r16390, %r1, %r2641;
	// end inline asm
	// begin inline asm
	mad.lo.s32 %r2649, %r1, %r1, %r2637;
	// end inline asm
	// begin inline asm
	mad.lo.s32 %r2653, %r16382, %r16387, %r2649;
	// end inline asm
	// begin inline asm
	mad.lo.s32 %r2657, %r1, %r16387, %r2645;
	// end inline asm
	// begin inline asm
	mad.lo.s32 %r2661, %r16390, %r1, %r2657;
	// end inline asm
	// begin inline asm
	mad.lo.s32 %r2665, %r1, %r1, %r2653;
	// end inline asm
	// begin inline asm
	mad.lo.s32 %r2669, %r16382, %r16387, %r2665;
	// end inline asm
	// begin inline asm
	mad.lo.s32 %r2673, %r1, %r16387, %r2661;
	// end inline asm
	// begin inline asm
	mad.lo.s32 %r2677, %r16390, %r1, %r2673;
	// end inline asm
	// begin inline asm
	mad.lo.s32 %r2681, %r1, %r1, %r2669;
	// end inline asm
	// begin inline asm
	mad.lo.s32 %r2685, %r16382, %r16387, %r2681;
	// end inline asm
	// begin inline asm
	mad.lo.s32 %r2689, %r1, %r16387, %r2677;
	// end inline asm
	// begin inline asm
	mad.lo.s32 %r2693, %r16390, %r1, %r2689;
	// end inline asm
	// begin inline asm
	mad.lo.s32 %r2697, %r1, %r1, %r2685;
	// end inline asm
	// begin inline asm
	mad.lo.s32 %r2701, %r16382, %r16387, %r2697;
	// end inline asm
	// begin inline asm
	mad.lo.s32 %r2705, %r1, %r16387, %r2693;
	// end inline asm
	// begin inline asm
	mad.lo.s32 %r2709, %r16390, %r1, %r2705;
	// end inline asm
	// begin inline asm
	mad.lo.s32 %r2713, %r1, %r1, %r2701;
	// end inline asm
	// begin inline asm
	mad.lo.s32 %r2717, %r16382, %r16387, %r2713;
	// end inline asm
	// begin inline asm
	mad.lo.s32 %r2721, %r1, %r16387, %r2709;
	// end inline asm
	// begin inline asm
	mad.lo.s32 %r2725, %r16390, %r1, %r2721;
	// end inline asm
	// begin inline asm
	mad.lo.s32 %r2729, %r1, %r1, %r2717;
	// end inline asm
	// begin inline asm
	mad.lo.s32 %r2733, %r16382, %r16387, %r2729;
	// end inline asm
	// begin inline asm
	mad.lo.s32 %r2737, %r1, %r16387, %r2725;
	// end inline asm
	// begin inline asm
	mad.lo.s32 %r2741, %r16390, %r1, %r2737;
	// end inline asm
	// begin inline asm
	mad.lo.s32 %r2745, %r1, %r1, %r2733;
	// end inline asm
	// begin inline asm
	mad.lo.s32 %r2749, %r16382, %r16387, %r2745;
	// end inline asm
	// begin inline asm
	mad.lo.s32 %r2753, %r1, %r16387, %r2741;
	// end inline asm
	// begin inline asm
	mad.lo.s32 %r2757, %r16390, %r1, %r2753;
	// end inline asm
	// begin inline asm
	mad.lo.s32 %r2761, %r1, %r1, %r2749;
	// end inline asm
	// begin inline asm
	mad.lo.s32 %r2765, %r16382, %r16387, %r2761;
	// end inline asm
	// begin inline asm
	mad.lo.s32 %r2769, %r1, %r16387, %r2757;
	// end inline asm
	// begin inline asm
	mad.lo.s32 %r2773, %r16390, %r1, %r2769;
	// end inline asm
	// begin inline asm
	mad.lo.s32 %r2777, %r1, %r1, %r2765;
	// end inline asm
	// begin inline asm
	mad.lo.s32 %r2781, %r16382, %r16387, %r2777;
	// end inline asm
	// begin inline asm
	mad.lo.s32 %r2785, %r1, %r16387, %r2773;
	// end inline asm
	// begin inline asm
	mad.lo.s32 %r2789, %r16390, %r1, %r2785;
	// end inline asm
	// begin inline asm
	mad.lo.s32 %r2793, %r1, %r1, %r2781;
	// end inline asm
	// begin inline asm
	mad.lo.s32 %r2797, %r16382, %r16387, %r2793;
	// end inline asm
	// begin inline asm
	mad.lo.s32 %r2801, %r1, %r16387, %r2789;
	// end inline asm
	// begin inline asm
	mad.lo.s32 %r2805, %r16390, %r1, %r2801;
	// end inline asm
	// begin inline asm
	mad.lo.s32 %r2809, %r1, %r1, %r2797;
	// end inline asm
	// begin inline asm
	mad.lo.s32 %r2813, %r16382, %r16387, %r2809;
	// end inline asm
	// begin inline asm
	mad.lo.s32 %r2817, %r1, %r16387, %r2805;
	// end inline asm
	// begin inline asm
	mad.lo.s32 %r2821, %r16390, %r1, %r2817;
	// end inline asm
	// begin inline asm
	mad.lo.s32 %r2825, %r1, %r1, %r2813;
	// end inline asm
	// begin inline asm
	mad.lo.s32 %r2829, %r16382, %r16387, %r2825;
	// end inline asm
	// begin inline asm
	mad.lo.s32 %r2833, %r1, %r16387, %r2821;
	// end inline asm
	// begin inline asm
	mad.lo.s32 %r2837, %r16390, %r1, %r2833;
	// end inline asm
	// begin inline asm
	mad.lo.s32 %r2841, %r1, %r1, %r2829;
	// end inline asm
	// begin inline asm
	mad.lo.s32 %r2845, %r16382, %r16387, %r2841;
	// end inline asm
	// begin inline asm
	mad.lo.s32 %r2849, %r1, %r16387, %r2837;
	// end inline asm
	// begin inline asm
	mad.lo.s32 %r2853, %r16390, %r1, %r2849;
	// end inline asm
	// begin inline asm
	mad.lo.s32 %r2857, %r1, %r1, %r2845;
	// end inline asm
	// begin inline asm
	mad.lo.s32 %r2861, %r16382, %r16387, %r2857;
	// end inline asm
	// begin inline asm
	mad.lo.s32 %r2865, %r1, %r16387, %r2853;
	// end inline asm
	// begin inline asm
	mad.lo.s32 %r2869, %r16390, %r1, %r2865;
	// end inline asm
	// begin inline asm
	mad.lo.s32 %r2873, %r1, %r1, %r2861;
	// end inline asm
	// begin inline asm
	mad.lo.s32 %r2877, %r16382, %r16387, %r2873;
	// end inline asm
	// begin inline asm
	mad.lo.s32 %r2881, %r1, %r16387, %r2869;
	// end inline asm
	// begin inline asm
	mad.lo.s32 %r2885, %r16390, %r1, %r2881;
	// end inline asm
	// begin inline asm
	mad.lo.s32 %r2889, %r1, %r1, %r2877;
	// end inline asm
	// begin inline asm
	mad.lo.s32 %r2893, %r16382, %r16387, %r2889;
	// end inline asm
	// begin inline asm
	mad.lo.s32 %r2897, %r1, %r16387, %r2885;
	// end inline asm
	// begin inline asm
	mad.lo.s32 %r2901, %r16390, %r1, %r2897;
	// end inline asm
	// begin inline asm
	mad.lo.s32 %r2905, %r1, %r1, %r2893;
	// end inline asm
	// begin inline asm
	mad.lo.s32 %r2909, %r16382, %r16387, %r2905;
	// end inline asm
	// begin inline asm
	mad.lo.s32 %r2913, %r1, %r16387, %r2901;
	// end inline asm
	// begin inline asm
	mad.lo.s32 %r2917, %r16390, %r1, %r2913;
	// end inline asm
	// begin inline asm
	mad.lo.s32 %r2921, %r1, %r1, %r2909;
	// end inline asm
	// begin inline asm
	mad.lo.s32 %r2925, %r16382, %r16387, %r2921;
	// end inline asm
	// begin inline asm
	mad.lo.s32 %r2929, %r1, %r16387, %r2917;
	// end inline asm
	// begin inline asm
	mad.lo.s32 %r2933, %r16390, %r1, %r2929;
	// end inline asm
	// begin inline asm
	mad.lo.s32 %r2937, %r1, %r1, %r2925;
	// end inline asm
	// begin inline asm
	mad.lo.s32 %r2941, %r16382, %r16387, %r2937;
	// end inline asm
	// begin inline asm
	mad.lo.s32 %r2945, %r1, %r16387, %r2933;
	// end inline asm
	// begin inline asm
	mad.lo.s32 %r2949, %r16390, %r1, %r2945;
	// end inline asm
	// begin inline asm
	mad.lo.s32 %r2953, %r1, %r1, %r2941;
	// end inline asm
	// begin inline asm
	mad.lo.s32 %r2957, %r16382, %r16387, %r2953;
	// end inline asm
	// begin inline asm
	mad.lo.s32 %r2961, %r1, %r16387, %r2949;
	// end inline asm
	// begin inline asm
	mad.lo.s32 %r2965, %r16390, %r1, %r2961;
	// end inline asm
	// begin inline asm
	mad.lo.s32 %r2969, %r1, %r1, %r2957;
	// end inline asm
	// begin inline asm
	mad.lo.s32 %r2973, %r16382, %r16387, %r2969;
	// end inline asm
	// begin inline asm
	mad.lo.s32 %r2977, %r1, %r16387, %r2965;
	// end inline asm
	// begin inline asm
	mad.lo.s32 %r2981, %r16390, %r1, %r2977;
	// end inline asm
	// begin inline asm
	mad.lo.s32 %r2985, %r1, %r1, %r2973;
	// end inline asm
	// begin inline asm
	mad.lo.s32 %r2989, %r16382, %r16387, %r2985;
	// end inline asm
	// begin inline asm
	mad.lo.s32 %r2993, %r1, %r16387, %r2981;
	// end inline asm
	// begin inline asm
	mad.lo.s32 %r2997, %r16390, %r1, %r2993;
	// end inline asm
	// begin inline asm
	mad.lo.s32 %r3001, %r1, %r1, %r2989;
	// end inline asm
	// begin inline asm
	mad.lo.s32 %r3005, %r16382, %r16387, %r3001;
	// end inline asm
	// begin inline asm
	mad.lo.s32 %r3009, %r1, %r16387, %r2997;
	// end inline asm
	// begin inline asm
	mad.lo.s32 %r3013, %r16390, %r1, %r3009;
	// end inline asm
	// begin inline asm
	mad.lo.s32 %r3017, %r1, %r1, %r3005;
	// end inline asm
	// begin inline asm
	mad.lo.s32 %r3021, %r16382, %r16387, %r3017;
	// end inline asm
	// begin inline asm
	mad.lo.s32 %r3025, %r1, %r16387, %r3013;
	// end inline asm
	// begin inline asm
	mad.lo.s32 %r3029, %r16390, %r1, %r3025;
	// end inline asm
	// begin inline asm
	mad.lo.s32 %r3033, %r1, %r1, %r3021;
	// end inline asm
	// begin inline asm
	mad.lo.s32 %r3037, %r16382, %r16387, %r3033;
	// end inline asm
	// begin inline asm
	mad.lo.s32 %r3041, %r1, %r16387, %r3029;
	// end inline asm
	// begin inline asm
	mad.lo.s32 %r3045, %r16390, %r1, %r3041;
	// end inline asm
	// begin inline asm
	mad.lo.s32 %r3049, %r1, %r1, %r3037;
	// end inline asm
	// begin inline asm
	mad.lo.s32 %r3053, %r16382, %r16387, %r3049;
	// end inline asm
	// begin inline asm
	mad.lo.s32 %r3057, %r1, %r16387, %r3045;
	// end inline asm
	// begin inline asm
	mad.lo.s32 %r3061, %r16390, %r1, %r3057;
	// end inline asm
	// begin inline asm
	mad.lo.s32 %r3065, %r1, %r1, %r3053;
	// end inline asm
	// begin inline asm
	mad.lo.s32 %r3069, %r16382, %r16387, %r3065;
	// end inline asm
	// begin inline asm
	mad.lo.s32 %r3073, %r1, %r16387, %r3061;
	// end inline asm
	// begin inline asm
	mad.lo.s32 %r3077, %r16390, %r1, %r3073;
	// end inline asm
	// begin inline asm
	mad.lo.s32 %r3081, %r1, %r1, %r3069;
	// end inline asm
	// begin inline asm
	mad.lo.s32 %r3085, %r16382, %r16387, %r3081;
	// end inline asm
	// begin inline asm
	mad.lo.s32 %r3089, %r1, %r16387, %r3077;
	// end inline asm
	// begin inline asm
	mad.lo.s32 %r3093, %r16390, %r1, %r3089;
	// end inline asm
	// begin inline asm
	mad.lo.s32 %r3097, %r1, %r1, %r3085;
	// end inline asm
	// begin inline asm
	mad.lo.s32 %r3101, %r16382, %r16387, %r3097;
	// end inline asm
	// begin inline asm
	mad.lo.s32 %r3105, %r1, %r16387, %r3093;
	// end inline asm
	// begin inline asm
	mad.lo.s32 %r3109, %r16390, %r1, %r3105;
	// end inline asm
	// begin inline asm
	mad.lo.s32 %r3113, %r1, %r1, %r3101;
	// end inline asm
	// begin inline asm
	mad.lo.s32 %r3117, %r16382, %r16387, %r3113;
	// end inline asm
	// begin inline asm
	mad.lo.s32 %r3121, %r1, %r16387, %r3109;
	// end inline asm
	// begin inline asm
	mad.lo.s32 %r3125, %r16390, %r1, %r3121;
	// end inline asm
	// begin inline asm
	mad.lo.s32 %r3129, %r1, %r1, %r3117;
	// end inline asm
	// begin inline asm
	mad.lo.s32 %r3133, %r16382, %r16387, %r3129;
	// end inline asm
	// begin inline asm
	mad.lo.s32 %r3137, %r1, %r16387, %r3125;
	// end inline asm
	// begin inline asm
	mad.lo.s32 %r3141, %r16390, %r1, %r3137;
	// end inline asm
	// begin inline asm
	mad.lo.s32 %r3145, %r1, %r1, %r3133;
	// end inline asm
	// begin inline asm
	mad.lo.s32 %r3149, %r16382, %r16387, %r3145;
	// end inline asm
	// begin inline asm
	mad.lo.s32 %r3153, %r1, %r16387, %r3141;
	// end inline asm
	// begin inline asm
	mad.lo.s32 %r3157, %r16390, %r1, %r3153;
	// end inline asm
	// begin inline asm
	mad.lo.s32 %r3161, %r1, %r1, %r3149;
	// end inline asm
	// begin inline asm
	mad.lo.s32 %r3165, %r16382, %r16387, %r3161;
	// end inline asm
	// begin inline asm
	mad.lo.s32 %r3169, %r1, %r16387, %r3157;
	// end inline asm
	// begin inline asm
	mad.lo.s32 %r3173, %r16390, %r1, %r3169;
	// end inline asm
	// begin inline asm
	mad.lo.s32 %r3177, %r1, %r1, %r3165;
	// end inline asm
	// begin inline asm
	mad.lo.s32 %r3181, %r16382, %r16387, %r3177;
	// end inline asm
	// begin inline asm
	mad.lo.s32 %r3185, %r1, %r16387, %r3173;
	// end inline asm
	// begin inline asm
	mad.lo.s32 %r3189, %r16390, %r1, %r3185;
	// end inline asm
	// begin inline asm
	mad.lo.s32 %r3193, %r1, %r1, %r3181;
	// end inline asm
	// begin inline asm
	mad.lo.s32 %r3197, %r16382, %r16387, %r3193;
	// end inline asm
	// begin inline asm
	mad.lo.s32 %r3201, %r1, %r16387, %r3189;
	// end inline asm
	// begin inline asm
	mad.lo.s32 %r3205, %r16390, %r1, %r3201;
	// end inline asm
	// begin inline asm
	mad.lo.s32 %r3209, %r1, %r1, %r3197;
	// end inline asm
	// begin inline asm
	mad.lo.s32 %r3213, %r16382, %r16387, %r3209;
	// end inline asm
	// begin inline asm
	mad.lo.s32 %r3217, %r1, %r16387, %r3205;
	// end inline asm
	// begin inline asm
	mad.lo.s32 %r3221, %r16390, %r1, %r3217;
	// end inline asm
	// begin inline asm
	mad.lo.s32 %r3225, %r1, %r1, %r3213;
	// end inline asm
	// begin inline asm
	mad.lo.s32 %r3229, %r16382, %r16387, %r3225;
	// end inline asm
	// begin inline asm
	mad.lo.s32 %r3233, %r1, %r16387, %r3221;
	// end inline asm
	// begin inline asm
	mad.lo.s32 %r3237, %r16390, %r1, %r3233;
	// end inline asm
	// begin inline asm
	mad.lo.s32 %r3241, %r1, %r1, %r3229;
	// end inline asm
	// begin inline asm
	mad.lo.s32 %r3245, %r16382, %r16387, %r3241;
	// end inline asm
	// begin inline asm
	mad.lo.s32 %r3249, %r1, %r16387, %r3237;
	// end inline asm
	// begin inline asm
	mad.lo.s32 %r3253, %r16390, %r1, %r3249;
	// end inline asm
	// begin inline asm
	mad.lo.s32 %r3257, %r1, %r1, %r3245;
	// end inline asm
	// begin inline asm
	mad.lo.s32 %r3261, %r16382, %r16387, %r3257;
	// end inline asm
	// begin inline asm
	mad.lo.s32 %r3265, %r1, %r16387, %r3253;
	// end inline asm
	// begin inline asm
	mad.lo.s32 %r3269, %r16390, %r1, %r3265;
	// end inline asm
	// begin inline asm
	mad.lo.s32 %r3273, %r1, %r1, %r3261;
	// end inline asm
	// begin inline asm
	mad.lo.s32 %r3277, %r16382, %r16387, %r3273;
	// end inline asm
	// begin inline asm
	mad.lo.s32 %r3281, %r1, %r16387, %r3269;
	// end inline asm
	// begin inline asm
	mad.lo.s32 %r3285, %r16390, %r1, %r3281;
	// end inline asm
	// begin inline asm
	mad.lo.s32 %r3289, %r1, %r1, %r3277;
	// end inline asm
	// begin inline asm
	mad.lo.s32 %r3293, %r16382, %r16387, %r3289;
	// end inline asm
	// begin inline asm
	mad.lo.s32 %r3297, %r1, %r16387, %r3285;
	// end inline asm
	// begin inline asm
	mad.lo.s32 %r3301, %r16390, %r1, %r3297;
	// end inline asm
	// begin inline asm
	mad.lo.s32 %r3305, %r1, %r1, %r3293;
	// end inline asm
	// begin inline asm
	mad.lo.s32 %r3309, %r16382, %r16387, %r3305;
	// end inline asm
	// begin inline asm
	mad.lo.s32 %r3313, %r1, %r16387, %r3301;
	// end inline asm
	// begin inline asm
	mad.lo.s32 %r3317, %r16390, %r1, %r3313;
	// end inline asm
	// begin inline asm
	mad.lo.s32 %r3321, %r1, %r1, %r3309;
	// end inline asm
	// begin inline asm
	mad.lo.s32 %r3325, %r16382, %r16387, %r3321;
	// end inline asm
	// begin inline asm
	mad.lo.s32 %r3329, %r1, %r16387, %r3317;
	// end inline asm
	// begin inline asm
	mad.lo.s32 %r3333, %r16390, %r1, %r3329;
	// end inline asm
	// begin inline asm
	mad.lo.s32 %r3337, %r1, %r1, %r3325;
	// end inline asm
	// begin inline asm
	mad.lo.s32 %r3341, %r16382, %r16387, %r3337;
	// end inline asm
	// begin inline asm
	mad.lo.s32 %r3345, %r1, %r16387, %r3333;
	// end inline asm
	// begin inline asm
	mad.lo.s32 %r3349, %r16390, %r1, %r3345;
	// end inline asm
	// begin inline asm
	mad.lo.s32 %r3353, %r1, %r1, %r3341;
	// end inline asm
	// begin inline asm
	mad.lo.s32 %r3357, %r16382, %r16387, %r3353;
	// end inline asm
	// begin inline asm
	mad.lo.s32 %r3361, %r1, %r16387, %r3349;
	// end inline asm
	// begin inline asm
	mad.lo.s32 %r3365, %r16390, %r1, %r3361;
	// end inline asm
	// begin inline asm
	mad.lo.s32 %r3369, %r1, %r1, %r3357;
	// end inline asm
	// begin inline asm
	mad.lo.s32 %r3373, %r16382, %r16387, %r3369;
	// end inline asm
	// begin inline asm
	mad.lo.s32 %r3377, %r1, %r16387, %r3365;
	// end inline asm
	// begin inline asm
	mad.lo.s32 %r3381, %r16390, %r1, %r3377;
	// end inline asm
	// begin inline asm
	mad.lo.s32 %r3385, %r1, %r1, %r3373;
	// end inline asm
	// begin inline asm
	mad.lo.s32 %r3389, %r16382, %r16387, %r3385;
	// end inline asm
	// begin inline asm
	mad.lo.s32 %r3393, %r1, %r16387, %r3381;
	// end inline asm
	// begin inline asm
	mad.lo.s32 %r3397, %r16390, %r1, %r3393;
	// end inline asm
	// begin inline asm
	mad.lo.s32 %r3401, %r1, %r1, %r3389;
	// end inline asm
	// begin inline asm
	mad.lo.s32 %r3405, %r16382, %r16387, %r3401;
	// end inline asm
	// begin inline asm
	mad.lo.s32 %r3409, %r1, %r16387, %r3397;
	// end inline asm
	// begin inline asm
	mad.lo.s32 %r3413, %r16390, %r1, %r3409;
	// end inline asm
	// begin inline asm
	mad.lo.s32 %r3417, %r1, %r1, %r3405;
	// end inline asm
	// begin inline asm
	mad.lo.s32 %r3421, %r16382, %r16387, %r3417;
	// end inline asm
	// begin inline asm
	mad.lo.s32 %r3425, %r1, %r16387, %r3413;
	// end inline asm
	// begin inline asm
	mad.lo.s32 %r3429, %r16390, %r1, %r3425;
	// end inline asm
	// begin inline asm
	mad.lo.s32 %r3433, %r1, %r1, %r3421;
	// end inline asm
	// begin inline asm
	mad.lo.s32 %r3437, %r16382, %r16387, %r3433;
	// end inline asm
	// begin inline asm
	mad.lo.s32 %r3441, %r1, %r16387, %r3429;
	// end inline asm
	// begin inline asm
	mad.lo.s32 %r3445, %r16390, %r1, %r3441;
	// end inline asm
	// begin inline asm
	mad.lo.s32 %r3449, %r1, %r1, %r3437;
	// end inline asm
	// begin inline asm
	mad.lo.s32 %r3453, %r16382, %r16387, %r3449;
	// end inline asm
	// begin inline asm
	mad.lo.s32 %r3457, %r1, %r16387, %r3445;
	// end inline asm
	// begin inline asm
	mad.lo.s32 %r3461, %r16390, %r1, %r3457;
	// end inline asm
	// begin inline asm
	mad.lo.s32 %r3465, %r1, %r1, %r3453;
	// end inline asm
	// begin inline asm
	mad.lo.s32 %r3469, %r16382, %r16387, %r3465;
	// end inline asm
	// begin inline asm
	mad.lo.s32 %r3473, %r1, %r16387, %r3461;
	// end inline asm
	// begin inline asm
	mad.lo.s32 %r3477, %r16390, %r1, %r3473;
	// end inline asm
	// begin inline asm
	mad.lo.s32 %r3481, %r1, %r1, %r3469;
	// end inline asm
	// begin inline asm
	mad.lo.s32 %r3485, %r16382, %r16387, %r3481;
	// end inline asm
	// begin inline asm
	mad.lo.s32 %r3489, %r1, %r16387, %r3477;
	// end inline asm
	// begin inline asm
	mad.lo.s32 %r3493, %r16390, %r1, %r3489;
	// end inline asm
	// begin inline asm
	mad.lo.s32 %r3497, %r1, %r1, %r3485;
	// end inline asm
	// begin inline asm
	mad.lo.s32 %r3501, %r16382, %r16387, %r3497;
	// end inline asm
	// begin inline asm
	mad.lo.s32 %r3505, %r1, %r16387, %r3493;
	// end inline asm
	// begin inline asm
	mad.lo.s32 %r3509, %r16390, %r1, %r3505;
	// end inline asm
	// begin inline asm
	mad.lo.s32 %r3513, %r1, %r1, %r3501;
	// end inline asm
	// begin inline asm
	mad.lo.s32 %r3517, %r16382, %r16387, %r3513;
	// end inline asm
	// begin inline asm
	mad.lo.s32 %r3521, %r1, %r16387, %r3509;
	// end inline asm
	// begin inline asm
	mad.lo.s32 %r3525, %r16390, %r1, %r3521;
	// end inline asm
	// begin inline asm
	mad.lo.s32 %r3529, %r1, %r1, %r3517;
	// end inline asm
	// begin inline asm
	mad.lo.s32 %r3533, %r16382, %r16387, %r3529;
	// end inline asm
	// begin inline asm
	mad.lo.s32 %r3537, %r1, %r16387, %r3525;
	// end inline asm
	// begin inline asm
	mad.lo.s32 %r3541, %r16390, %r1, %r3537;
	// end inline asm
	// begin inline asm
	mad.lo.s32 %r3545, %r1, %r1, %r3533;
	// end inline asm
	// begin inline asm
	mad.lo.s32 %r3549, %r16382, %r16387, %r3545;
	// end inline asm
	// begin inline asm
	mad.lo.s32 %r3553, %r1, %r16387, %r3541;
	// end inline asm
	// begin inline asm
	mad.lo.s32 %r3557, %r16390, %r1, %r3553;
	// end inline asm
	// begin inline asm
	mad.lo.s32 %r3561, %r1, %r1, %r3549;
	// end inline asm
	// begin inline asm
	mad.lo.s32 %r3565, %r16382, %r16387, %r3561;
	// end inline asm
	// begin inline asm
	mad.lo.s32 %r3569, %r1, %r16387, %r3557;
	// end inline asm
	// begin inline asm
	mad.lo.s32 %r3573, %r16390, %r1, %r3569;
	// end inline asm
	// begin inline asm
	mad.lo.s32 %r3577, %r1, %r1, %r3565;
	// end inline asm
	// begin inline asm
	mad.lo.s32 %r3581, %r16382, %r16387, %r3577;
	// end inline asm
	// begin inline asm
	mad.lo.s32 %r3585, %r1, %r16387, %r3573;
	// end inline asm
	// begin inline asm
	mad.lo.s32 %r3589, %r16390, %r1, %r3585;
	// end inline asm
	// begin inline asm
	mad.lo.s32 %r3593, %r1, %r1, %r3581;
	// end inline asm
	// begin inline asm
	mad.lo.s32 %r3597, %r16382, %r16387, %r3593;
	// end inline asm
	// begin inline asm
	mad.lo.s32 %r3601, %r1, %r16387, %r3589;
	// end inline asm
	// begin inline asm
	mad.lo.s32 %r3605, %r16390, %r1, %r3601;
	// end inline asm
	// begin inline asm
	mad.lo.s32 %r3609, %r1, %r1, %r3597;
	// end inline asm
	// begin inline asm
	mad.lo.s32 %r3613, %r16382, %r16387, %r3609;
	// end inline asm
	// begin inline asm
	mad.lo.s32 %r3617, %r1, %r16387, %r3605;
	// end inline asm
	// begin inline asm
	mad.lo.s32 %r3621, %r16390, %r1, %r3617;
	// end inline asm
	// begin inline asm
	mad.lo.s32 %r3625, %r1, %r1, %r3613;
	// end inline asm
	// begin inline asm
	mad.lo.s32 %r3629, %r16382, %r16387, %r3625;
	// end inline asm
	// begin inline asm
	mad.lo.s32 %r3633, %r1, %r16387, %r3621;
	// end inline asm
	// begin inline asm
	mad.lo.s32 %r3637, %r16390, %r1, %r3633;
	// end inline asm
	// begin inline asm
	mad.lo.s32 %r3641, %r1, %r1, %r3629;
	// end inline asm
	// begin inline asm
	mad.lo.s32 %r3645, %r16382, %r16387, %r3641;
	// end inline asm
	// begin inline asm
	mad.lo.s32 %r3649, %r1, %r16387, %r3637;
	// end inline asm
	// begin inline asm
	mad.lo.s32 %r3653, %r16390, %r1, %r3649;
	// end inline asm
	// begin inline asm
	mad.lo.s32 %r3657, %r1, %r1, %r3645;
	// end inline asm
	// begin inline asm
	mad.lo.s32 %r3661, %r16382, %r16387, %r3657;
	// end inline asm
	// begin inline asm
	mad.lo.s32 %r3665, %r1, %r16387, %r3653;
	// end inline asm
	// begin inline asm
	mad.lo.s32 %r3669, %r16390, %r1, %r3665;
	// end inline asm
	// begin inline asm
	mad.lo.s32 %r3673, %r1, %r1, %r3661;
	// end inline asm
	// begin inline asm
	mad.lo.s32 %r3677, %r16382, %r16387, %r3673;
	// end inline asm
	// begin inline asm
	mad.lo.s32 %r3681, %r1, %r16387, %r3669;
	// end inline asm
	// begin inline asm
	mad.lo.s32 %r3685, %r16390, %r1, %r3681;
	// end inline asm
	// begin inline asm
	mad.lo.s32 %r3689, %r1, %r1, %r3677;
	// end inline asm
	// begin inline asm
	mad.lo.s32 %r3693, %r16382, %r16387, %r3689;
	// end inline asm
	// begin inline asm
	mad.lo.s32 %r3697, %r1, %r16387, %r3685;
	// end inline asm
	// begin inline asm
	mad.lo.s32 %r3701, %r16390, %r1, %r3697;
	// end inline asm
	// begin inline asm
	mad.lo.s32 %r3705, %r1, %r1, %r3693;
	// end inline asm
	// begin inline asm
	mad.lo.s32 %r3709, %r16382, %r16387, %r3705;
	// end inline asm
	// begin inline asm
	mad.lo.s32 %r3713, %r1, %r16387, %r3701;
	// end inline asm
	// begin inline asm
	mad.lo.s32 %r3717, %r16390, %r1, %r3713;
	// end inline asm
	// begin inline asm
	mad.lo.s32 %r3721, %r1, %r1, %r3709;
	// end inline asm
	// begin inline asm
	mad.lo.s32 %r3725, %r16382, %r16387, %r3721;
	// end inline asm
	// begin inline asm
	mad.lo.s32 %r3729, %r1, %r16387, %r3717;
	// end inline asm
	// begin inline asm
	mad.lo.s32 %r3733, %r16390, %r1, %r3729;
	// end inline asm
	// begin inline asm
	mad.lo.s32 %r3737, %r1, %r1, %r3725;
	// end inline asm
	// begin inline asm
	mad.lo.s32 %r3741, %r16382, %r16387, %r3737;
	// end inline asm
	// begin inline asm
	mad.lo.s32 %r3745, %r1, %r16387, %r3733;
	// end inline asm
	// begin inline asm
	mad.lo.s32 %r3749, %r16390, %r1, %r3745;
	// end inline asm
	// begin inline asm
	mad.lo.s32 %r3753, %r1, %r1, %r3741;
	// end inline asm
	// begin inline asm
	mad.lo.s32 %r3757, %r16382, %r16387, %r3753;
	// end inline asm
	// begin inline asm
	mad.lo.s32 %r3761, %r1, %r16387, %r3749;
	// end inline asm
	// begin inline asm
	mad.lo.s32 %r3765, %r16390, %r1, %r3761;
	// end inline asm
	// begin inline asm
	mad.lo.s32 %r3769, %r1, %r1, %r3757;
	// end inline asm
	// begin inline asm
	mad.lo.s32 %r3773, %r16382, %r16387, %r3769;
	// end inline asm
	// begin inline asm
	mad.lo.s32 %r3777, %r1, %r16387, %r3765;
	// end inline asm
	// begin inline asm
	mad.lo.s32 %r3781, %r16390, %r1, %r3777;
	// end inline asm
	// begin inline asm
	mad.lo.s32 %r3785, %r1, %r1, %r3773;
	// end inline asm
	// begin inline asm
	mad.lo.s32 %r3789, %r16382, %r16387, %r3785;
	// end inline asm
	// begin inline asm
	mad.lo.s32 %r3793, %r1, %r16387, %r3781;
	// end inline asm
	// begin inline asm
	mad.lo.s32 %r3797, %r16390, %r1, %r3793;
	// end inline asm
	// begin inline asm
	mad.lo.s32 %r3801, %r1, %r1, %r3789;
	// end inline asm
	// begin inline asm
	mad.lo.s32 %r3805, %r16382, %r16387, %r3801;
	// end inline asm
	// begin inline asm
	mad.lo.s32 %r3809, %r1, %r16387, %r3797;
	// end inline asm
	// begin inline asm
	mad.lo.s32 %r3813, %r16390, %r1, %r3809;
	// end inline asm
	// begin inline asm
	mad.lo.s32 %r3817, %r1, %r1, %r3805;
	// end inline asm
	// begin inline asm
	mad.lo.s32 %r3821, %r16382, %r16387, %r3817;
	// end inline asm
	// begin inline asm
	mad.lo.s32 %r3825, %r1, %r16387, %r3813;
	// end inline asm
	// begin inline asm
	mad.lo.s32 %r3829, %r16390, %r1, %r3825;
	// end inline asm
	// begin inline asm
	mad.lo.s32 %r3833, %r1, %r1, %r3821;
	// end inline asm
	// begin inline asm
	mad.lo.s32 %r3837, %r16382, %r16387, %r3833;
	// end inline asm
	// begin inline asm
	mad.lo.s32 %r3841, %r1, %r16387, %r3829;
	// end inline asm
	// begin inline asm
	mad.lo.s32 %r3845, %r16390, %r1, %r3841;
	// end inline asm
	// begin inline asm
	mad.lo.s32 %r3849, %r1, %r1, %r3837;
	// end inline asm
	// begin inline asm
	mad.lo.s32 %r3853, %r16382, %r16387, %r3849;
	// end inline asm
	// begin inline asm
	mad.lo.s32 %r3857, %r1, %r16387, %r3845;
	// end inline asm
	// begin inline asm
	mad.lo.s32 %r3861, %r16390, %r1, %r3857;
	// end inline asm
	// begin inline asm
	mad.lo.s32 %r3865, %r1, %r1, %r3853;
	// end inline asm
	// begin inline asm
	mad.lo.s32 %r3869, %r16382, %r16387, %r3865;
	// end inline asm
	// begin inline asm
	mad.lo.s32 %r3873, %r1, %r16387, %r3861;
	// end inline asm
	// begin inline asm
	mad.lo.s32 %r3877, %r16390, %r1, %r3873;
	// end inline asm
	// begin inline asm
	mad.lo.s32 %r3881, %r1, %r1, %r3869;
	// end inline asm
	// begin inline asm
	mad.lo.s32 %r3885, %r16382, %r16387, %r3881;
	// end inline asm
	// begin inline asm
	mad.lo.s32 %r3889, %r1, %r16387, %r3877;
	// end inline asm
	// begin inline asm
	mad.lo.s32 %r3893, %r16390, %r1, %r3889;
	// end inline asm
	// begin inline asm
	mad.lo.s32 %r3897, %r1, %r1, %r3885;
	// end inline asm
	// begin inline asm
	mad.lo.s32 %r3901, %r16382, %r16387, %r3897;
	// end inline asm
	// begin inline asm
	mad.lo.s32 %r3905, %r1, %r16387, %r3893;
	// end inline asm
	// begin inline asm
	mad.lo.s32 %r3909, %r16390, %r1, %r3905;
	// end inline asm
	// begin inline asm
	mad.lo.s32 %r3913, %r1, %r1, %r3901;
	// end inline asm
	// begin inline asm
	mad.lo.s32 %r3917, %r16382, %r16387, %r3913;
	// end inline asm
	// begin inline asm
	mad.lo.s32 %r3921, %r1, %r16387, %r3909;
	// end inline asm
	// begin inline asm
	mad.lo.s32 %r3925, %r16390, %r1, %r3921;
	// end inline asm
	// begin inline asm
	mad.lo.s32 %r3929, %r1, %r1, %r3917;
	// end inline asm
	// begin inline asm
	mad.lo.s32 %r3933, %r16382, %r16387, %r3929;
	// end inline asm
	// begin inline asm
	mad.lo.s32 %r3937, %r1, %r16387, %r3925;
	// end inline asm
	// begin inline asm
	mad.lo.s32 %r3941, %r16390, %r1, %r3937;
	// end inline asm
	// begin inline asm
	mad.lo.s32 %r3945, %r1, %r1, %r3933;
	// end inline asm
	// begin inline asm
	mad.lo.s32 %r3949, %r16382, %r16387, %r3945;
	// end inline asm
	// begin inline asm
	mad.lo.s32 %r3953, %r1, %r16387, %r3941;
	// end inline asm
	// begin inline asm
	mad.lo.s32 %r3957, %r16390, %r1, %r3953;
	// end inline asm
	// begin inline asm
	mad.lo.s32 %r3961, %r1, %r1, %r3949;
	// end inline asm
	// begin inline asm
	mad.lo.s32 %r3965, %r16382, %r16387, %r3961;
	// end inline asm
	// begin inline asm
	mad.lo.s32 %r3969, %r1, %r16387, %r3957;
	// end inline asm
	// begin inline asm
	mad.lo.s32 %r3973, %r16390, %r1, %r3969;
	// end inline asm
	// begin inline asm
	mad.lo.s32 %r3977, %r1, %r1, %r3965;
	// end inline asm
	// begin inline asm
	mad.lo.s32 %r3981, %r16382, %r16387, %r3977;
	// end inline asm
	// begin inline asm
	mad.lo.s32 %r3985, %r1, %r16387, %r3973;
	// end inline asm
	// begin inline asm
	mad.lo.s32 %r3989, %r16390, %r1, %r3985;
	// end inline asm
	// begin inline asm
	mad.lo.s32 %r3993, %r1, %r1, %r3981;
	// end inline asm
	// begin inline asm
	mad.lo.s32 %r3997, %r16382, %r16387, %r3993;
	// end inline asm
	// begin inline asm
	mad.lo.s32 %r4001, %r1, %r16387, %r3989;
	// end inline asm
	// begin inline asm
	mad.lo.s32 %r4005, %r16390, %r1, %r4001;
	// end inline asm
	// begin inline asm
	mad.lo.s32 %r4009, %r1, %r1, %r3997;
	// end inline asm
	// begin inline asm
	mad.lo.s32 %r4013, %r16382, %r16387, %r4009;
	// end inline asm
	// begin inline asm
	mad.lo.s32 %r4017, %r1, %r16387, %r4005;
	// end inline asm
	// begin inline asm
	mad.lo.s32 %r4021, %r16390, %r1, %r4017;
	// end inline asm
	// begin inline asm
	mad.lo.s32 %r4025, %r1, %r1, %r4013;
	// end inline asm
	// begin inline asm
	mad.lo.s32 %r4029, %r16382, %r16387, %r4025;
	// end inline asm
	// begin inline asm
	mad.lo.s32 %r4033, %r1, %r16387, %r4021;
	// end inline asm
	// begin inline asm
	mad.lo.s32 %r4037, %r16390, %r1, %r4033;
	// end inline asm
	// begin inline asm
	mad.lo.s32 %r4041, %r1, %r1, %r4029;
	// end inline asm
	// begin inline asm
	mad.lo.s32 %r4045, %r16382, %r16387, %r4041;
	// end inline asm
	// begin inline asm
	mad.lo.s32 %r4049, %r1, %r16387, %r4037;
	// end inline asm
	// begin inline asm
	mad.lo.s32 %r4053, %r16390, %r1, %r4049;
	// end inline asm
	// begin inline asm
	mad.lo.s32 %r4057, %r1, %r1, %r4045;
	// end inline asm
	// begin inline asm
	mad.lo.s32 %r4061, %r16382, %r16387, %r4057;
	// end inline asm
	// begin inline asm
	mad.lo.s32 %r4065, %r1, %r16387, %r4053;
	// end inline asm
	// begin inline asm
	mad.lo.s32 %r4069, %r16390, %r1, %r4065;
	// end inline asm
	// begin inline asm
	mad.lo.s32 %r4073, %r1, %r1, %r4061;
	// end inline asm
	// begin inline asm
	mad.lo.s32 %r4077, %r16382, %r16387, %r4073;
	// end inline asm
	// begin inline asm
	mad.lo.s32 %r4081, %r1, %r16387, %r4069;
	// end inline asm
	// begin inline asm
	mad.lo.s32 %r4085, %r16390, %r1, %r4081;
	// end inline asm
	// begin inline asm
	mad.lo.s32 %r4089, %r1, %r1, %r4077;
	// end inline asm
	// begin inline asm
	mad.lo.s32 %r4093, %r16382, %r16387, %r4089;
	// end inline asm
	// begin inline asm
	mad.lo.s32 %r4097, %r1, %r16387, %r4085;
	// end inline asm
	// begin inline asm
	mad.lo.s32 %r4101, %r16390, %r1, %r4097;
	// end inline asm
	// begin inline asm
	mad.lo.s32 %r4105, %r1, %r1, %r4093;
	// end inline asm
	// begin inline asm
	mad.lo.s32 %r4109, %r16382, %r16387, %r4105;
	// end inline asm
	// begin inline asm
	mad.lo.s32 %r4113, %r1, %r16387, %r4101;
	// end inline asm
	// begin inline asm
	mad.lo.s32 %r4117, %r16390, %r1, %r4113;
	// end inline asm
	// begin inline asm
	mad.lo.s32 %r4121, %r1, %r1, %r4109;
	// end inline asm
	// begin inline asm
	mad.lo.s32 %r4125, %r16382, %r16387, %r4121;
	// end inline asm
	// begin inline asm
	mad.lo.s32 %r4129, %r1, %r16387, %r4117;
	// end inline asm
	// begin inline asm
	mad.lo.s32 %r4133, %r16390, %r1, %r4129;
	// end inline asm
	// begin inline asm
	mad.lo.s32 %r4137, %r1, %r1, %r4125;
	// end inline asm
	// begin inline asm
	mad.lo.s32 %r4141, %r16382, %r16387, %r4137;
	// end inline asm
	// begin inline asm
	mad.lo.s32 %r4145, %r1, %r16387, %r4133;
	// end inline asm
	// begin inline asm
	mad.lo.s32 %r4149, %r16390, %r1, %r4145;
	// end inline asm
	// begin inline asm
	mad.lo.s32 %r4153, %r1, %r1, %r4141;
	// end inline asm
	// begin inline asm
	mad.lo.s32 %r4157, %r16382, %r16387, %r4153;
	// end inline asm
	// begin inline asm
	mad.lo.s32 %r4161, %r1, %r16387, %r4149;
	// end inline asm
	// begin inline asm
	mad.lo.s32 %r4165, %r16390, %r1, %r4161;
	// end inline asm
	// begin inline asm
	mad.lo.s32 %r4169, %r1, %r1, %r4157;
	// end inline asm
	// begin inline asm
	mad.lo.s32 %r4173, %r16382, %r16387, %r4169;
	// end inline asm
	// begin inline asm
	mad.lo.s32 %r4177, %r1, %r16387, %r4165;
	// end inline asm
	// begin inline asm
	mad.lo.s32 %r4181, %r16390, %r1, %r4177;
	// end inline asm
	// begin inline asm
	mad.lo.s32 %r4185, %r1, %r1, %r4173;
	// end inline asm
	// begin inline asm
	mad.lo.s32 %r4189, %r16382, %r16387, %r4185;
	// end inline asm
	// begin inline asm
	mad.lo.s32 %r4193, %r1, %r16387, %r4181;
	// end inline asm
	// begin inline asm
	mad.lo.s32 %r4197, %r16390, %r1, %r4193;
	// end inline asm
	// begin inline asm
	mad.lo.s32 %r4201, %r1, %r1, %r4189;
	// end inline asm
	// begin inline asm
	mad.lo.s32 %r4205, %r16382, %r16387, %r4201;
	// end inline asm
	// begin inline asm
	mad.lo.s32 %r4209, %r1, %r16387, %r4197;
	// end inline asm
	// begin inline asm
	mad.lo.s32 %r4213, %r16390, %r1, %r4209;
	// end inline asm
	// begin inline asm
	mad.lo.s32 %r4217, %r1, %r1, %r4205;
	// end inline asm
	// begin inline asm
	mad.lo.s32 %r4221, %r16382, %r16387, %r4217;
	// end inline asm
	// begin inline asm
	mad.lo.s32 %r4225, %r1, %r16387, %r4213;
	// end inline asm
	// begin inline asm
	mad.lo.s32 %r4229, %r16390, %r1, %r4225;
	// end inline asm
	// begin inline asm
	mad.lo.s32 %r4233, %r1, %r1, %r4221;
	// end inline asm
	// begin inline asm
	mad.lo.s32 %r4237, %r16382, %r16387, %r4233;
	// end inline asm
	// begin inline asm
	mad.lo.s32 %r4241, %r1, %r16387, %r4229;
	// end inline asm
	// begin inline asm
	mad.lo.s32 %r4245, %r16390, %r1, %r4241;
	// end inline asm
	// begin inline asm
	mad.lo.s32 %r4249, %r1, %r1, %r4237;
	// end inline asm
	// begin inline asm
	mad.lo.s32 %r4253, %r16382, %r16387, %r4249;
	// end inline asm
	// begin inline asm
	mad.lo.s32 %r4257, %r1, %r16387, %r4245;
	// end inline asm
	// begin inline asm
	mad.lo.s32 %r4261, %r16390, %r1, %r4257;
	// end inline asm
	// begin inline asm
	mad.lo.s32 %r4265, %r1, %r1, %r4253;
	// end inline asm
	// begin inline asm
	mad.lo.s32 %r4269, %r16382, %r16387, %r4265;
	// end inline asm
	// begin inline asm
	mad.lo.s32 %r4273, %r1, %r16387, %r4261;
	// end inline asm
	// begin inline asm
	mad.lo.s32 %r4277, %r16390, %r1, %r4273;
	// end inline asm
	// begin inline asm
	mad.lo.s32 %r4281, %r1, %r1, %r4269;
	// end inline asm
	// begin inline asm
	mad.lo.s32 %r4285, %r16382, %r16387, %r4281;
	// end inline asm
	// begin inline asm
	mad.lo.s32 %r4289, %r1, %r16387, %r4277;
	// end inline asm
	// begin inline asm
	mad.lo.s32 %r4293, %r16390, %r1, %r4289;
	// end inline asm
	// begin inline asm
	mad.lo.s32 %r4297, %r1, %r1, %r4285;
	// end inline asm
	// begin inline asm
	mad.lo.s32 %r4301, %r16382, %r16387, %r4297;
	// end inline asm
	// begin inline asm
	mad.lo.s32 %r4305, %r1, %r16387, %r4293;
	// end inline asm
	// begin inline asm
	mad.lo.s32 %r4309, %r16390, %r1, %r4305;
	// end inline asm
	// begin inline asm
	mad.lo.s32 %r4313, %r1, %r1, %r4301;
	// end inline asm
	// begin inline asm
	mad.lo.s32 %r4317, %r16382, %r16387, %r4313;
	// end inline asm
	// begin inline asm
	mad.lo.s32 %r4321, %r1, %r16387, %r4309;
	// end inline asm
	// begin inline asm
	mad.lo.s32 %r4325, %r16390, %r1, %r4321;
	// end inline asm
	// begin inline asm
	mad.lo.s32 %r4329, %r1, %r1, %r4317;
	// end inline asm
	// begin inline asm
	mad.lo.s32 %r4333, %r16382, %r16387, %r4329;
	// end inline asm
	// begin inline asm
	mad.lo.s32 %r4337, %r1, %r16387, %r4325;
	// end inline asm
	// begin inline asm
	mad.lo.s32 %r4341, %r16390, %r1, %r4337;
	// end inline asm
	// begin inline asm
	mad.lo.s32 %r4345, %r1, %r1, %r4333;
	// end inline asm
	// begin inline asm
	mad.lo.s32 %r4349, %r16382, %r16387, %r4345;
	// end inline asm
	// begin inline asm
	mad.lo.s32 %r4353, %r1, %r16387, %r4341;
	// end inline asm
	// begin inline asm
	mad.lo.s32 %r4357, %r16390, %r1, %r4353;
	// end inline asm
	// begin inline asm
	mad.lo.s32 %r4361, %r1, %r1, %r4349;
	// end inline asm
	// begin inline asm
	mad.lo.s32 %r4365, %r16382, %r16387, %r4361;
	// end inline asm
	// begin inline asm
	mad.lo.s32 %r4369, %r1, %r16387, %r4357;
	// end inline asm
	// begin inline asm
	mad.lo.s32 %r4373, %r16390, %r1, %r4369;
	// end inline asm
	// begin inline asm
	mad.lo.s32 %r4377, %r1, %r1, %r4365;
	// end inline asm
	// begin inline asm
	mad.lo.s32 %r4381, %r16382, %r16387, %r4377;
	// end inline asm
	// begin inline asm
	mad.lo.s32 %r4385, %r1, %r16387, %r4373;
	// end inline asm
	// begin inline asm
	mad.lo.s32 %r4389, %r16390, %r1, %r4385;
	// end inline asm
	// begin inline asm
	mad.lo.s32 %r4393, %r1, %r1, %r4381;
	// end inline asm
	// begin inline asm
	mad.lo.s32 %r4397, %r16382, %r16387, %r4393;
	// end inline asm
	// begin inline asm
	mad.lo.s32 %r4401, %r1, %r16387, %r4389;
	// end inline asm
	// begin inline asm
	mad.lo.s32 %r4405, %r16390, %r1, %r4401;
	// end inline asm
	// begin inline asm
	mad.lo.s32 %r4409, %r1, %r1, %r4397;
	// end inline asm
	// begin inline asm
	mad.lo.s32 %r4413, %r16382, %r16387, %r4409;
	// end inline asm
	// begin inline asm
	mad.lo.s32 %r4417, %r1, %r16387, %r4405;
	// end inline asm
	// begin inline asm
	mad.lo.s32 %r4421, %r16390, %r1, %r4417;
	// end inline asm
	// begin inline asm
	mad.lo.s32 %r4425, %r1, %r1, %r4413;
	// end inline asm
	// begin inline asm
	mad.lo.s32 %r4429, %r16382, %r16387, %r4425;
	// end inline asm
	// begin inline asm
	mad.lo.s32 %r4433, %r1, %r16387, %r4421;
	// end inline asm
	// begin inline asm
	mad.lo.s32 %r4437, %r16390, %r1, %r4433;
	// end inline asm
	// begin inline asm
	mad.lo.s32 %r4441, %r1, %r1, %r4429;
	// end inline asm
	// begin inline asm
	mad.lo.s32 %r4445, %r16382, %r16387, %r4441;
	// end inline asm
	// begin inline asm
	mad.lo.s32 %r4449, %r1, %r16387, %r4437;
	// end inline asm
	// begin inline asm
	mad.lo.s32 %r4453, %r16390, %r1, %r4449;
	// end inline asm
	// begin inline asm
	mad.lo.s32 %r4457, %r1, %r1, %r4445;
	// end inline asm
	// begin inline asm
	mad.lo.s32 %r4461, %r16382, %r16387, %r4457;
	// end inline asm
	// begin inline asm
	mad.lo.s32 %r4465, %r1, %r16387, %r4453;
	// end inline asm
	// begin inline asm
	mad.lo.s32 %r4469, %r16390, %r1, %r4465;
	// end inline asm
	// begin inline asm
	mad.lo.s32 %r4473, %r1, %r1, %r4461;
	// end inline asm
	// begin inline asm
	mad.lo.s32 %r4477, %r16382, %r16387, %r4473;
	// end inline asm
	// begin inline asm
	mad.lo.s32 %r4481, %r1, %r16387, %r4469;
	// end inline asm
	// begin inline asm
	mad.lo.s32 %r4485, %r16390, %r1, %r4481;
	// end inline asm
	// begin inline asm
	mad.lo.s32 %r4489, %r1, %r1, %r4477;
	// end inline asm
	// begin inline asm
	mad.lo.s32 %r4493, %r16382, %r16387, %r4489;
	// end inline asm
	// begin inline asm
	mad.lo.s32 %r4497, %r1, %r16387, %r4485;
	// end inline asm
	// begin inline asm
	mad.lo.s32 %r4501, %r16390, %r1, %r4497;
	// end inline asm
	// begin inline asm
	mad.lo.s32 %r4505, %r1, %r1, %r4493;
	// end inline asm
	// begin inline asm
	mad.lo.s32 %r4509, %r16382, %r16387, %r4505;
	// end inline asm
	// begin inline asm
	mad.lo.s32 %r4513, %r1, %r16387, %r4501;
	// end inline asm
	// begin inline asm
	mad.lo.s32 %r4517, %r16390, %r1, %r4513;
	// end inline asm
	// begin inline asm
	mad.lo.s32 %r4521, %r1, %r1, %r4509;
	// end inline asm
	// begin inline asm
	mad.lo.s32 %r4525, %r16382, %r16387, %r4521;
	// end inline asm
	// begin inline asm
	mad.lo.s32 %r4529, %r1, %r16387, %r4517;
	// end inline asm
	// begin inline asm
	mad.lo.s32 %r4533, %r16390, %r1, %r4529;
	// end inline asm
	// begin inline asm
	mad.lo.s32 %r4537, %r1, %r1, %r4525;
	// end inline asm
	// begin inline asm
	mad.lo.s32 %r4541, %r16382, %r16387, %r4537;
	// end inline asm
	// begin inline asm
	mad.lo.s32 %r4545, %r1, %r16387, %r4533;
	// end inline asm
	// begin inline asm
	mad.lo.s32 %r4549, %r16390, %r1, %r4545;
	// end inline asm
	// begin inline asm
	mad.lo.s32 %r4553, %r1, %r1, %r4541;
	// end inline asm
	// begin inline asm
	mad.lo.s32 %r4557, %r16382, %r16387, %r4553;
	// end inline asm
	// begin inline asm
	mad.lo.s32 %r4561, %r1, %r16387, %r4549;
	// end inline asm
	// begin inline asm
	mad.lo.s32 %r4565, %r16390, %r1, %r4561;
	// end inline asm
	// begin inline asm
	mad.lo.s32 %r4569, %r1, %r1, %r4557;
	// end inline asm
	// begin inline asm
	mad.lo.s32 %r4573, %r16382, %r16387, %r4569;
	// end inline asm
	// begin inline asm
	mad.lo.s32 %r4577, %r1, %r16387, %r4565;
	// end inline asm
	// begin inline asm
	mad.lo.s32 %r4581, %r16390, %r1, %r4577;
	// end inline asm
	// begin inline asm
	mad.lo.s32 %r4585, %r1, %r1, %r4573;
	// end inline asm
	// begin inline asm
	mad.lo.s32 %r4589, %r16382, %r16387, %r4585;
	// end inline asm
	// begin inline asm
	mad.lo.s32 %r4593, %r1, %r16387, %r4581;
	// end inline asm
	// begin inline asm
	mad.lo.s32 %r4597, %r16390, %r1, %r4593;
	// end inline asm
	// begin inline asm
	mad.lo.s32 %r4601, %r1, %r1, %r4589;
	// end inline asm
	// begin inline asm
	mad.lo.s32 %r4605, %r16382, %r16387, %r4601;
	// end inline asm
	// begin inline asm
	mad.lo.s32 %r4609, %r1, %r16387, %r4597;
	// end inline asm
	// begin inline asm
	mad.lo.s32 %r4613, %r16390, %r1, %r4609;
	// end inline asm
	// begin inline asm
	mad.lo.s32 %r4617, %r1, %r1, %r4605;
	// end inline asm
	// begin inline asm
	mad.lo.s32 %r4621, %r16382, %r16387, %r4617;
	// end inline asm
	// begin inline asm
	mad.lo.s32 %r4625, %r1, %r16387, %r4613;
	// end inline asm
	// begin inline asm
	mad.lo.s32 %r4629, %r16390, %r1, %r4625;
	// end inline asm
	// begin inline asm
	mad.lo.s32 %r4633, %r1, %r1, %r4621;
	// end inline asm
	// begin inline asm
	mad.lo.s32 %r4637, %r16382, %r16387, %r4633;
	// end inline asm
	// begin inline asm
	mad.lo.s32 %r4641, %r1, %r16387, %r4629;
	// end inline asm
	// begin inline asm
	mad.lo.s32 %r4645, %r16390, %r1, %r4641;
	// end inline asm
	// begin inline asm
	mad.lo.s32 %r4649, %r1, %r1, %r4637;
	// end inline asm
	// begin inline asm
	mad.lo.s32 %r4653, %r16382, %r16387, %r4649;
	// end inline asm
	// begin inline asm
	mad.lo.s32 %r4657, %r1, %r16387, %r4645;
	// end inline asm
	// begin inline asm
	mad.lo.s32 %r4661, %r16390, %r1, %r4657;
	// end inline asm
	// begin inline asm
	mad.lo.s32 %r4665, %r1, %r1, %r4653;
	// end inline asm
	// begin inline asm
	mad.lo.s32 %r4669, %r16382, %r16387, %r4665;
	// end inline asm
	// begin inline asm
	mad.lo.s32 %r4673, %r1, %r16387, %r4661;
	// end inline asm
	// begin inline asm
	mad.lo.s32 %r4677, %r16390, %r1, %r4673;
	// end inline asm
	// begin inline asm
	mad.lo.s32 %r4681, %r1, %r1, %r4669;
	// end inline asm
	// begin inline asm
	mad.lo.s32 %r4685, %r16382, %r16387, %r4681;
	// end inline asm
	// begin inline asm
	mad.lo.s32 %r4689, %r1, %r16387, %r4677;
	// end inline asm
	// begin inline asm
	mad.lo.s32 %r4693, %r16390, %r1, %r4689;
	// end inline asm
	// begin inline asm
	mad.lo.s32 %r4697, %r1, %r1, %r4685;
	// end inline asm
	// begin inline asm
	mad.lo.s32 %r4701, %r16382, %r16387, %r4697;
	// end inline asm
	// begin inline asm
	mad.lo.s32 %r4705, %r1, %r16387, %r4693;
	// end inline asm
	// begin inline asm
	mad.lo.s32 %r4709, %r16390, %r1, %r4705;
	// end inline asm
	// begin inline asm
	mad.lo.s32 %r4713, %r1, %r1, %r4701;
	// end inline asm
	// begin inline asm
	mad.lo.s32 %r4717, %r16382, %r16387, %r4713;
	// end inline asm
	// begin inline asm
	mad.lo.s32 %r4721, %r1, %r16387, %r4709;
	// end inline asm
	// begin inline asm
	mad.lo.s32 %r4725, %r16390, %r1, %r4721;
	// end inline asm
	// begin inline asm
	mad.lo.s32 %r4729, %r1, %r1, %r4717;
	// end inline asm
	// begin inline asm
	mad.lo.s32 %r4733, %r16382, %r16387, %r4729;
	// end inline asm
	// begin inline asm
	mad.lo.s32 %r4737, %r1, %r16387, %r4725;
	// end inline asm
	// begin inline asm
	mad.lo.s32 %r4741, %r16390, %r1, %r4737;
	// end inline asm
	// begin inline asm
	mad.lo.s32 %r4745, %r1, %r1, %r4733;
	// end inline asm
	// begin inline asm
	mad.lo.s32 %r4749, %r16382, %r16387, %r4745;
	// end inline asm
	// begin inline asm
	mad.lo.s32 %r4753, %r1, %r16387, %r4741;
	// end inline asm
	// begin inline asm
	mad.lo.s32 %r4757, %r16390, %r1, %r4753;
	// end inline asm
	// begin inline asm
	mad.lo.s32 %r4761, %r1, %r1, %r4749;
	// end inline asm
	// begin inline asm
	mad.lo.s32 %r4765, %r16382, %r16387, %r4761;
	// end inline asm
	// begin inline asm
	mad.lo.s32 %r4769, %r1, %r16387, %r4757;
	// end inline asm
	// begin inline asm
	mad.lo.s32 %r4773, %r16390, %r1, %r4769;
	// end inline asm
	// begin inline asm
	mad.lo.s32 %r4777, %r1, %r1, %r4765;
	// end inline asm
	// begin inline asm
	mad.lo.s32 %r4781, %r16382, %r16387, %r4777;
	// end inline asm
	// begin inline asm
	mad.lo.s32 %r4785, %r1, %r16387, %r4773;
	// end inline asm
	// begin inline asm
	mad.lo.s32 %r4789, %r16390, %r1, %r4785;
	// end inline asm
	// begin inline asm
	mad.lo.s32 %r4793, %r1, %r1, %r4781;
	// end inline asm
	// begin inline asm
	mad.lo.s32 %r4797, %r16382, %r16387, %r4793;
	// end inline asm
	// begin inline asm
	mad.lo.s32 %r4801, %r1, %r16387, %r4789;
	// end inline asm
	// begin inline asm
	mad.lo.s32 %r4805, %r16390, %r1, %r4801;
	// end inline asm
	// begin inline asm
	mad.lo.s32 %r4809, %r1, %r1, %r4797;
	// end inline asm
	// begin inline asm
	mad.lo.s32 %r4813, %r16382, %r16387, %r4809;
	// end inline asm
	// begin inline asm
	mad.lo.s32 %r4817, %r1, %r16387, %r4805;
	// end inline asm
	// begin inline asm
	mad.lo.s32 %r4821, %r16390, %r1, %r4817;
	// end inline asm
	// begin inline asm
	mad.lo.s32 %r4825, %r1, %r1, %r4813;
	// end inline asm
	// begin inline asm
	mad.lo.s32 %r4829, %r16382, %r16387, %r4825;
	// end inline asm
	// begin inline asm
	mad.lo.s32 %r4833, %r1, %r16387, %r4821;
	// end inline asm
	// begin inline asm
	mad.lo.s32 %r4837, %r16390, %r1, %r4833;
	// end inline asm
	// begin inline asm
	mad.lo.s32 %r4841, %r1, %r1, %r4829;
	// end inline asm
	// begin inline asm
	mad.lo.s32 %r4845, %r16382, %r16387, %r4841;
	// end inline asm
	// begin inline asm
	mad.lo.s32 %r4849, %r1, %r16387, %r4837;
	// end inline asm
	// begin inline asm
	mad.lo.s32 %r4853, %r16390, %r1, %r4849;
	// end inline asm
	// begin inline asm
	mad.lo.s32 %r4857, %r1, %r1, %r4845;
	// end inline asm
	// begin inline asm
	mad.lo.s32 %r4861, %r16382, %r16387, %r4857;
	// end inline asm
	// begin inline asm
	mad.lo.s32 %r4865, %r1, %r16387, %r4853;
	// end inline asm
	// begin inline asm
	mad.lo.s32 %r4869, %r16390, %r1, %r4865;
	// end inline asm
	// begin inline asm
	mad.lo.s32 %r4873, %r1, %r1, %r4861;
	// end inline asm
	// begin inline asm
	mad.lo.s32 %r4877, %r16382, %r16387, %r4873;
	// end inline asm
	// begin inline asm
	mad.lo.s32 %r4881, %r1, %r16387, %r4869;
	// end inline asm
	// begin inline asm
	mad.lo.s32 %r4885, %r16390, %r1, %r4881;
	// end inline asm
	// begin inline asm
	mad.lo.s32 %r4889, %r1, %r1, %r4877;
	// end inline asm
	// begin inline asm
	mad.lo.s32 %r4893, %r16382, %r16387, %r4889;
	// end inline asm
	// begin inline asm
	mad.lo.s32 %r4897, %r1, %r16387, %r4885;
	// end inline asm
	// begin inline asm
	mad.lo.s32 %r4901, %r16390, %r1, %r4897;
	// end inline asm
	// begin inline asm
	mad.lo.s32 %r4905, %r1, %r1, %r4893;
	// end inline asm
	// begin inline asm
	mad.lo.s32 %r4909, %r16382, %r16387, %r4905;
	// end inline asm
	// begin inline asm
	mad.lo.s32 %r4913, %r1, %r16387, %r4901;
	// end inline asm
	// begin inline asm
	mad.lo.s32 %r4917, %r16390, %r1, %r4913;
	// end inline asm
	// begin inline asm
	mad.lo.s32 %r4921, %r1, %r1, %r4909;
	// end inline asm
	// begin inline asm
	mad.lo.s32 %r4925, %r16382, %r16387, %r4921;
	// end inline asm
	// begin inline asm
	mad.lo.s32 %r4929, %r1, %r16387, %r4917;
	// end inline asm
	// begin inline asm
	mad.lo.s32 %r4933, %r16390, %r1, %r4929;
	// end inline asm
	// begin inline asm
	mad.lo.s32 %r4937, %r1, %r1, %r4925;
	// end inline asm
	// begin inline asm
	mad.lo.s32 %r4941, %r16382, %r16387, %r4937;
	// end inline asm
	// begin inline asm
	mad.lo.s32 %r4945, %r1, %r16387, %r4933;
	// end inline asm
	// begin inline asm
	mad.lo.s32 %r4949, %r16390, %r1, %r4945;
	// end inline asm
	// begin inline asm
	mad.lo.s32 %r4953, %r1, %r1, %r4941;
	// end inline asm
	// begin inline asm
	mad.lo.s32 %r4957, %r16382, %r16387, %r4953;
	// end inline asm
	// begin inline asm
	mad.lo.s32 %r4961, %r1, %r16387, %r4949;
	// end inline asm
	// begin inline asm
	mad.lo.s32 %r4965, %r16390, %r1, %r4961;
	// end inline asm
	// begin inline asm
	mad.lo.s32 %r4969, %r1, %r1, %r4957;
	// end inline asm
	// begin inline asm
	mad.lo.s32 %r4973, %r16382, %r16387, %r4969;
	// end inline asm
	// begin inline asm
	mad.lo.s32 %r4977, %r1, %r16387, %r4965;
	// end inline asm
	// begin inline asm
	mad.lo.s32 %r4981, %r16390, %r1, %r4977;
	// end inline asm
	// begin inline asm
	mad.lo.s32 %r4985, %r1, %r1, %r4973;
	// end inline asm
	// begin inline asm
	mad.lo.s32 %r4989, %r16382, %r16387, %r4985;
	// end inline asm
	// begin inline asm
	mad.lo.s32 %r4993, %r1, %r16387, %r4981;
	// end inline asm
	// begin inline asm
	mad.lo.s32 %r4997, %r16390, %r1, %r4993;
	// end inline asm
	// begin inline asm
	mad.lo.s32 %r5001, %r1, %r1, %r4989;
	// end inline asm
	// begin inline asm
	mad.lo.s32 %r5005, %r16382, %r16387, %r5001;
	// end inline asm
	// begin inline asm
	mad.lo.s32 %r5009, %r1, %r16387, %r4997;
	// end inline asm
	// begin inline asm
	mad.lo.s32 %r5013, %r16390, %r1, %r5009;
	// end inline asm
	// begin inline asm
	mad.lo.s32 %r5017, %r1, %r1, %r5005;
	// end inline asm
	// begin inline asm
	mad.lo.s32 %r5021, %r16382, %r16387, %r5017;
	// end inline asm
	// begin inline asm
	mad.lo.s32 %r5025, %r1, %r16387, %r5013;
	// end inline asm
	// begin inline asm
	mad.lo.s32 %r5029, %r16390, %r1, %r5025;
	// end inline asm
	// begin inline asm
	mad.lo.s32 %r5033, %r1, %r1, %r5021;
	// end inline asm
	// begin inline asm
	mad.lo.s32 %r5037, %r16382, %r16387, %r5033;
	// end inline asm
	// begin inline asm
	mad.lo.s32 %r5041, %r1, %r16387, %r5029;
	// end inline asm
	// begin inline asm
	mad.lo.s32 %r5045, %r16390, %r1, %r5041;
	// end inline asm
	// begin inline asm
	mad.lo.s32 %r5049, %r1, %r1, %r5037;
	// end inline asm
	// begin inline asm
	mad.lo.s32 %r5053, %r16382, %r16387, %r5049;
	// end inline asm
	// begin inline asm
	mad.lo.s32 %r5057, %r1, %r16387, %r5045;
	// end inline asm
	// begin inline asm
	mad.lo.s32 %r5061, %r16390, %r1, %r5057;
	// end inline asm
	// begin inline asm
	mad.lo.s32 %r5065, %r1, %r1, %r5053;
	// end inline asm
	// begin inline asm
	mad.lo.s32 %r5069, %r16382, %r16387, %r5065;
	// end inline asm
	// begin inline asm
	mad.lo.s32 %r5073, %r1, %r16387, %r5061;
	// end inline asm
	// begin inline asm
	mad.lo.s32 %r5077, %r16390, %r1, %r5073;
	// end inline asm
	// begin inline asm
	mad.lo.s32 %r5081, %r1, %r1, %r5069;
	// end inline asm
	// begin inline asm
	mad.lo.s32 %r5085, %r16382, %r16387, %r5081;
	// end inline asm
	// begin inline asm
	mad.lo.s32 %r5089, %r1, %r16387, %r5077;
	// end inline asm
	// begin inline asm
	mad.lo.s32 %r5093, %r16390, %r1, %r5089;
	// end inline asm
	// begin inline asm
	mad.lo.s32 %r5097, %r1, %r1, %r5085;
	// end inline asm
	// begin inline asm
	mad.lo.s32 %r5101, %r16382, %r16387, %r5097;
	// end inline asm
	// begin inline asm
	mad.lo.s32 %r5105, %r1, %r16387, %r5093;
	// end inline asm
	// begin inline asm
	mad.lo.s32 %r5109, %r16390, %r1, %r5105;
	// end inline asm
	// begin inline asm
	mad.lo.s32 %r5113, %r1, %r1, %r5101;
	// end inline asm
	// begin inline asm
	mad.lo.s32 %r5117, %r16382, %r16387, %r5113;
	// end inline asm
	// begin inline asm
	mad.lo.s32 %r5121, %r1, %r16387, %r5109;
	// end inline asm
	// begin inline asm
	mad.lo.s32 %r5125, %r16390, %r1, %r5121;
	// end inline asm
	// begin inline asm
	mad.lo.s32 %r5129, %r1, %r1, %r5117;
	// end inline asm
	// begin inline asm
	mad.lo.s32 %r5133, %r16382, %r16387, %r5129;
	// end inline asm
	// begin inline asm
	mad.lo.s32 %r5137, %r1, %r16387, %r5125;
	// end inline asm
	// begin inline asm
	mad.lo.s32 %r5141, %r16390, %r1, %r5137;
	// end inline asm
	// begin inline asm
	mad.lo.s32 %r5145, %r1, %r1, %r5133;
	// end inline asm
	// begin inline asm
	mad.lo.s32 %r5149, %r16382, %r16387, %r5145;
	// end inline asm
	// begin inline asm
	mad.lo.s32 %r5153, %r1, %r16387, %r5141;
	// end inline asm
	// begin inline asm
	mad.lo.s32 %r5157, %r16390, %r1, %r5153;
	// end inline asm
	// begin inline asm
	mad.lo.s32 %r5161, %r1, %r1, %r5149;
	// end inline asm
	// begin inline asm
	mad.lo.s32 %r5165, %r16382, %r16387, %r5161;
	// end inline asm
	// begin inline asm
	mad.lo.s32 %r5169, %r1, %r16387, %r5157;
	// end inline asm
	// begin inline asm
	mad.lo.s32 %r5173, %r16390, %r1, %r5169;
	// end inline asm
	// begin inline asm
	mad.lo.s32 %r5177, %r1, %r1, %r5165;
	// end inline asm
	// begin inline asm
	mad.lo.s32 %r5181, %r16382, %r16387, %r5177;
	// end inline asm
	// begin inline asm
	mad.lo.s32 %r5185, %r1, %r16387, %r5173;
	// end inline asm
	// begin inline asm
	mad.lo.s32 %r5189, %r16390, %r1, %r5185;
	// end inline asm
	// begin inline asm
	mad.lo.s32 %r5193, %r1, %r1, %r5181;
	// end inline asm
	// begin inline asm
	mad.lo.s32 %r5197, %r16382, %r16387, %r5193;
	// end inline asm
	// begin inline asm
	mad.lo.s32 %r5201, %r1, %r16387, %r5189;
	// end inline asm
	// begin inline asm
	mad.lo.s32 %r5205, %r16390, %r1, %r5201;
	// end inline asm
	// begin inline asm
	mad.lo.s32 %r5209, %r1, %r1, %r5197;
	// end inline asm
	// begin inline asm
	mad.lo.s32 %r5213, %r16382, %r16387, %r5209;
	// end inline asm
	// begin inline asm
	mad.lo.s32 %r5217, %r1, %r16387, %r5205;
	// end inline asm
	// begin inline asm
	mad.lo.s32 %r5221, %r16390, %r1, %r5217;
	// end inline asm
	// begin inline asm
	mad.lo.s32 %r5225, %r1, %r1, %r5213;
	// end inline asm
	// begin inline asm
	mad.lo.s32 %r5229, %r16382, %r16387, %r5225;
	// end inline asm
	// begin inline asm
	mad.lo.s32 %r5233, %r1, %r16387, %r5221;
	// end inline asm
	// begin inline asm
	mad.lo.s32 %r5237, %r16390, %r1, %r5233;
	// end inline asm
	// begin inline asm
	mad.lo.s32 %r5241, %r1, %r1, %r5229;
	// end inline asm
	// begin inline asm
	mad.lo.s32 %r5245, %r16382, %r16387, %r5241;
	// end inline asm
	// begin inline asm
	mad.lo.s32 %r5249, %r1, %r16387, %r5237;
	// end inline asm
	// begin inline asm
	mad.lo.s32 %r5253, %r16390, %r1, %r5249;
	// end inline asm
	// begin inline asm
	mad.lo.s32 %r5257, %r1, %r1, %r5245;
	// end inline asm
	// begin inline asm
	mad.lo.s32 %r5261, %r16382, %r16387, %r5257;
	// end inline asm
	// begin inline asm
	mad.lo.s32 %r5265, %r1, %r16387, %r5253;
	// end inline asm
	// begin inline asm
	mad.lo.s32 %r5269, %r16390, %r1, %r5265;
	// end inline asm
	// begin inline asm
	mad.lo.s32 %r5273, %r1, %r1, %r5261;
	// end inline asm
	// begin inline asm
	mad.lo.s32 %r5277, %r16382, %r16387, %r5273;
	// end inline asm
	// begin inline asm
	mad.lo.s32 %r5281, %r1, %r16387, %r5269;
	// end inline asm
	// begin inline asm
	mad.lo.s32 %r5285, %r16390, %r1, %r5281;
	// end inline asm
	// begin inline asm
	mad.lo.s32 %r5289, %r1, %r1, %r5277;
	// end inline asm
	// begin inline asm
	mad.lo.s32 %r5293, %r16382, %r16387, %r5289;
	// end inline asm
	// begin inline asm
	mad.lo.s32 %r5297, %r1, %r16387, %r5285;
	// end inline asm
	// begin inline asm
	mad.lo.s32 %r5301, %r16390, %r1, %r5297;
	// end inline asm
	// begin inline asm
	mad.lo.s32 %r5305, %r1, %r1, %r5293;
	// end inline asm
	// begin inline asm
	mad.lo.s32 %r5309, %r16382, %r16387, %r5305;
	// end inline asm
	// begin inline asm
	mad.lo.s32 %r5313, %r1, %r16387, %r5301;
	// end inline asm
	// begin inline asm
	mad.lo.s32 %r5317, %r16390, %r1, %r5313;
	// end inline asm
	// begin inline asm
	mad.lo.s32 %r5321, %r1, %r1, %r5309;
	// end inline asm
	// begin inline asm
	mad.lo.s32 %r5325, %r16382, %r16387, %r5321;
	// end inline asm
	// begin inline asm
	mad.lo.s32 %r5329, %r1, %r16387, %r5317;
	// end inline asm
	// begin inline asm
	mad.lo.s32 %r5333, %r16390, %r1, %r5329;
	// end inline asm
	// begin inline asm
	mad.lo.s32 %r5337, %r1, %r1, %r5325;
	// end inline asm
	// begin inline asm
	mad.lo.s32 %r5341, %r16382, %r16387, %r5337;
	// end inline asm
	// begin inline asm
	mad.lo.s32 %r5345, %r1, %r16387, %r5333;
	// end inline asm
	// begin inline asm
	mad.lo.s32 %r5349, %r16390, %r1, %r5345;
	// end inline asm
	// begin inline asm
	mad.lo.s32 %r5353, %r1, %r1, %r5341;
	// end inline asm
	// begin inline asm
	mad.lo.s32 %r5357, %r16382, %r16387, %r5353;
	// end inline asm
	// begin inline asm
	mad.lo.s32 %r5361, %r1, %r16387, %r5349;
	// end inline asm
	// begin inline asm
	mad.lo.s32 %r5365, %r16390, %r1, %r5361;
	// end inline asm
	// begin inline asm
	mad.lo.s32 %r5369, %r1, %r1, %r5357;
	// end inline asm
	// begin inline asm
	mad.lo.s32 %r5373, %r16382, %r16387, %r5369;
	// end inline asm
	// begin inline asm
	mad.lo.s32 %r5377, %r1, %r16387, %r5365;
	// end inline asm
	// begin inline asm
	mad.lo.s32 %r5381, %r16390, %r1, %r5377;
	// end inline asm
	// begin inline asm
	mad.lo.s32 %r5385, %r1, %r1, %r5373;
	// end inline asm
	// begin inline asm
	mad.lo.s32 %r5389, %r16382, %r16387, %r5385;
	// end inline asm
	// begin inline asm
	mad.lo.s32 %r5393, %r1, %r16387, %r5381;
	// end inline asm
	// begin inline asm
	mad.lo.s32 %r5397, %r16390, %r1, %r5393;
	// end inline asm
	// begin inline asm
	mad.lo.s32 %r5401, %r1, %r1, %r5389;
	// end inline asm
	// begin inline asm
	mad.lo.s32 %r5405, %r16382, %r16387, %r5401;
	// end inline asm
	// begin inline asm
	mad.lo.s32 %r5409, %r1, %r16387, %r5397;
	// end inline asm
	// begin inline asm
	mad.lo.s32 %r5413, %r16390, %r1, %r5409;
	// end inline asm
	// begin inline asm
	mad.lo.s32 %r5417, %r1, %r1, %r5405;
	// end inline asm
	// begin inline asm
	mad.lo.s32 %r5421, %r16382, %r16387, %r5417;
	// end inline asm
	// begin inline asm
	mad.lo.s32 %r5425, %r1, %r16387, %r5413;
	// end inline asm
	// begin inline asm
	mad.lo.s32 %r5429, %r16390, %r1, %r5425;
	// end inline asm
	// begin inline asm
	mad.lo.s32 %r5433, %r1, %r1, %r5421;
	// end inline asm
	// begin inline asm
	mad.lo.s32 %r5437, %r16382, %r16387, %r5433;
	// end inline asm
	// begin inline asm
	mad.lo.s32 %r5441, %r1, %r16387, %r5429;
	// end inline asm
	// begin inline asm
	mad.lo.s32 %r5445, %r16390, %r1, %r5441;
	// end inline asm
	// begin inline asm
	mad.lo.s32 %r5449, %r1, %r1, %r5437;
	// end inline asm
	// begin inline asm
	mad.lo.s32 %r5453, %r16382, %r16387, %r5449;
	// end inline asm
	// begin inline asm
	mad.lo.s32 %r5457, %r1, %r16387, %r5445;
	// end inline asm
	// begin inline asm
	mad.lo.s32 %r5461, %r16390, %r1, %r5457;
	// end inline asm
	// begin inline asm
	mad.lo.s32 %r5465, %r1, %r1, %r5453;
	// end inline asm
	// begin inline asm
	mad.lo.s32 %r5469, %r16382, %r16387, %r5465;
	// end inline asm
	// begin inline asm
	mad.lo.s32 %r5473, %r1, %r16387, %r5461;
	// end inline asm
	// begin inline asm
	mad.lo.s32 %r5477, %r16390, %r1, %r5473;
	// end inline asm
	// begin inline asm
	mad.lo.s32 %r5481, %r1, %r1, %r5469;
	// end inline asm
	// begin inline asm
	mad.lo.s32 %r5485, %r16382, %r16387, %r5481;
	// end inline asm
	// begin inline asm
	mad.lo.s32 %r5489, %r1, %r16387, %r5477;
	// end inline asm
	// begin inline asm
	mad.lo.s32 %r5493, %r16390, %r1, %r5489;
	// end inline asm
	// begin inline asm
	mad.lo.s32 %r5497, %r1, %r1, %r5485;
	// end inline asm
	// begin inline asm
	mad.lo.s32 %r5501, %r16382, %r16387, %r5497;
	// end inline asm
	// begin inline asm
	mad.lo.s32 %r5505, %r1, %r16387, %r5493;
	// end inline asm
	// begin inline asm
	mad.lo.s32 %r5509, %r16390, %r1, %r5505;
	// end inline asm
	// begin inline asm
	mad.lo.s32 %r5513, %r1, %r1, %r5501;
	// end inline asm
	// begin inline asm
	mad.lo.s32 %r5517, %r16382, %r16387, %r5513;
	// end inline asm
	// begin inline asm
	mad.lo.s32 %r5521, %r1, %r16387, %r5509;
	// end inline asm
	// begin inline asm
	mad.lo.s32 %r5525, %r16390, %r1, %r5521;
	// end inline asm
	// begin inline asm
	mad.lo.s32 %r5529, %r1, %r1, %r5517;
	// end inline asm
	// begin inline asm
	mad.lo.s32 %r5533, %r16382, %r16387, %r5529;
	// end inline asm
	// begin inline asm
	mad.lo.s32 %r5537, %r1, %r16387, %r5525;
	// end inline asm
	// begin inline asm
	mad.lo.s32 %r5541, %r16390, %r1, %r5537;
	// end inline asm
	// begin inline asm
	mad.lo.s32 %r5545, %r1, %r1, %r5533;
	// end inline asm
	// begin inline asm
	mad.lo.s32 %r5549, %r16382, %r16387, %r5545;
	// end inline asm
	// begin inline asm
	mad.lo.s32 %r5553, %r1, %r16387, %r5541;
	// end inline asm
	// begin inline asm
	mad.lo.s32 %r5557, %r16390, %r1, %r5553;
	// end inline asm
	// begin inline asm
	mad.lo.s32 %r5561, %r1, %r1, %r5549;
	// end inline asm
	// begin inline asm
	mad.lo.s32 %r5565, %r16382, %r16387, %r5561;
	// end inline asm
	// begin inline asm
	mad.lo.s32 %r5569, %r1, %r16387, %r5557;
	// end inline asm
	// begin inline asm
	mad.lo.s32 %r5573, %r16390, %r1, %r5569;
	// end inline asm
	// begin inline asm
	mad.lo.s32 %r5577, %r1, %r1, %r5565;
	// end inline asm
	// begin inline asm
	mad.lo.s32 %r5581, %r16382, %r16387, %r5577;
	// end inline asm
	// begin inline asm
	mad.lo.s32 %r5585, %r1, %r16387, %r5573;
	// end inline asm
	// begin inline asm
	mad.lo.s32 %r5589, %r16390, %r1, %r5585;
	// end inline asm
	// begin inline asm
	mad.lo.s32 %r5593, %r1, %r1, %r5581;
	// end inline asm
	// begin inline asm
	mad.lo.s32 %r5597, %r16382, %r16387, %r5593;
	// end inline asm
	// begin inline asm
	mad.lo.s32 %r5601, %r1, %r16387, %r5589;
	// end inline asm
	// begin inline asm
	mad.lo.s32 %r5605, %r16390, %r1, %r5601;
	// end inline asm
	// begin inline asm
	mad.lo.s32 %r5609, %r1, %r1, %r5597;
	// end inline asm
	// begin inline asm
	mad.lo.s32 %r5613, %r16382, %r16387, %r5609;
	// end inline asm
	// begin inline asm
	mad.lo.s32 %r5617, %r1, %r16387, %r5605;
	// end inline asm
	// begin inline asm
	mad.lo.s32 %r5621, %r16390, %r1, %r5617;
	// end inline asm
	// begin inline asm
	mad.lo.s32 %r5625, %r1, %r1, %r5613;
	// end inline asm
	// begin inline asm
	mad.lo.s32 %r5629, %r16382, %r16387, %r5625;
	// end inline asm
	// begin inline asm
	mad.lo.s32 %r5633, %r1, %r16387, %r5621;
	// end inline asm
	// begin inline asm
	mad.lo.s32 %r5637, %r16390, %r1, %r5633;
	// end inline asm
	// begin inline asm
	mad.lo.s32 %r5641, %r1, %r1, %r5629;
	// end inline asm
	// begin inline asm
	mad.lo.s32 %r5645, %r16382, %r16387, %r5641;
	// end inline asm
	// begin inline asm
	mad.lo.s32 %r5649, %r1, %r16387, %r5637;
	// end inline asm
	// begin inline asm
	mad.lo.s32 %r5653, %r16390, %r1, %r5649;
	// end inline asm
	// begin inline asm
	mad.lo.s32 %r5657, %r1, %r1, %r5645;
	// end inline asm
	// begin inline asm
	mad.lo.s32 %r5661, %r16382, %r16387, %r5657;
	// end inline asm
	// begin inline asm
	mad.lo.s32 %r5665, %r1, %r16387, %r5653;
	// end inline asm
	// begin inline asm
	mad.lo.s32 %r5669, %r16390, %r1, %r5665;
	// end inline asm
	// begin inline asm
	mad.lo.s32 %r5673, %r1, %r1, %r5661;
	// end inline asm
	// begin inline asm
	mad.lo.s32 %r5677, %r16382, %r16387, %r5673;
	// end inline asm
	// begin inline asm
	mad.lo.s32 %r5681, %r1, %r16387, %r5669;
	// end inline asm
	// begin inline asm
	mad.lo.s32 %r5685, %r16390, %r1, %r5681;
	// end inline asm
	// begin inline asm
	mad.lo.s32 %r5689, %r1, %r1, %r5677;
	// end inline asm
	// begin inline asm
	mad.lo.s32 %r5693, %r16382, %r16387, %r5689;
	// end inline asm
	// begin inline asm
	mad.lo.s32 %r5697, %r1, %r16387, %r5685;
	// end inline asm
	// begin inline asm
	mad.lo.s32 %r5701, %r16390, %r1, %r5697;
	// end inline asm
	// begin inline asm
	mad.lo.s32 %r5705, %r1, %r1, %r5693;
	// end inline asm
	// begin inline asm
	mad.lo.s32 %r5709, %r16382, %r16387, %r5705;
	// end inline asm
	// begin inline asm
	mad.lo.s32 %r5713, %r1, %r16387, %r5701;
	// end inline asm
	// begin inline asm
	mad.lo.s32 %r5717, %r16390, %r1, %r5713;
	// end inline asm
	// begin inline asm
	mad.lo.s32 %r5721, %r1, %r1, %r5709;
	// end inline asm
	// begin inline asm
	mad.lo.s32 %r5725, %r16382, %r16387, %r5721;
	// end inline asm
	// begin inline asm
	mad.lo.s32 %r5729, %r1, %r16387, %r5717;
	// end inline asm
	// begin inline asm
	mad.lo.s32 %r5733, %r16390, %r1, %r5729;
	// end inline asm
	// begin inline asm
	mad.lo.s32 %r5737, %r1, %r1, %r5725;
	// end inline asm
	// begin inline asm
	mad.lo.s32 %r5741, %r16382, %r16387, %r5737;
	// end inline asm
	// begin inline asm
	mad.lo.s32 %r5745, %r1, %r16387, %r5733;
	// end inline asm
	// begin inline asm
	mad.lo.s32 %r5749, %r16390, %r1, %r5745;
	// end inline asm
	// begin inline asm
	mad.lo.s32 %r5753, %r1, %r1, %r5741;
	// end inline asm
	// begin inline asm
	mad.lo.s32 %r5757, %r16382, %r16387, %r5753;
	// end inline asm
	// begin inline asm
	mad.lo.s32 %r5761, %r1, %r16387, %r5749;
	// end inline asm
	// begin inline asm
	mad.lo.s32 %r5765, %r16390, %r1, %r5761;
	// end inline asm
	// begin inline asm
	mad.lo.s32 %r5769, %r1, %r1, %r5757;
	// end inline asm
	// begin inline asm
	mad.lo.s32 %r5773, %r16382, %r16387, %r5769;
	// end inline asm
	// begin inline asm
	mad.lo.s32 %r5777, %r1, %r16387, %r5765;
	// end inline asm
	// begin inline asm
	mad.lo.s32 %r5781, %r16390, %r1, %r5777;
	// end inline asm
	// begin inline asm
	mad.lo.s32 %r5785, %r1, %r1, %r5773;
	// end inline asm
	// begin inline asm
	mad.lo.s32 %r5789, %r16382, %r16387, %r5785;
	// end inline asm
	// begin inline asm
	mad.lo.s32 %r5793, %r1, %r16387, %r5781;
	// end inline asm
	// begin inline asm
	mad.lo.s32 %r5797, %r16390, %r1, %r5793;
	// end inline asm
	// begin inline asm
	mad.lo.s32 %r5801, %r1, %r1, %r5789;
	// end inline asm
	// begin inline asm
	mad.lo.s32 %r5805, %r16382, %r16387, %r5801;
	// end inline asm
	// begin inline asm
	mad.lo.s32 %r5809, %r1, %r16387, %r5797;
	// end inline asm
	// begin inline asm
	mad.lo.s32 %r5813, %r16390, %r1, %r5809;
	// end inline asm
	// begin inline asm
	mad.lo.s32 %r5817, %r1, %r1, %r5805;
	// end inline asm
	// begin inline asm
	mad.lo.s32 %r5821, %r16382, %r16387, %r5817;
	// end inline asm
	// begin inline asm
	mad.lo.s32 %r5825, %r1, %r16387, %r5813;
	// end inline asm
	// begin inline asm
	mad.lo.s32 %r5829, %r16390, %r1, %r5825;
	// end inline asm
	// begin inline asm
	mad.lo.s32 %r5833, %r1, %r1, %r5821;
	// end inline asm
	// begin inline asm
	mad.lo.s32 %r5837, %r16382, %r16387, %r5833;
	// end inline asm
	// begin inline asm
	mad.lo.s32 %r5841, %r1, %r16387, %r5829;
	// end inline asm
	// begin inline asm
	mad.lo.s32 %r5845, %r16390, %r1, %r5841;
	// end inline asm
	// begin inline asm
	mad.lo.s32 %r5849, %r1, %r1, %r5837;
	// end inline asm
	// begin inline asm
	mad.lo.s32 %r5853, %r16382, %r16387, %r5849;
	// end inline asm
	// begin inline asm
	mad.lo.s32 %r5857, %r1, %r16387, %r5845;
	// end inline asm
	// begin inline asm
	mad.lo.s32 %r5861, %r16390, %r1, %r5857;
	// end inline asm
	// begin inline asm
	mad.lo.s32 %r5865, %r1, %r1, %r5853;
	// end inline asm
	// begin inline asm
	mad.lo.s32 %r5869, %r16382, %r16387, %r5865;
	// end inline asm
	// begin inline asm
	mad.lo.s32 %r5873, %r1, %r16387, %r5861;
	// end inline asm
	// begin inline asm
	mad.lo.s32 %r5877, %r16390, %r1, %r5873;
	// end inline asm
	// begin inline asm
	mad.lo.s32 %r5881, %r1, %r1, %r5869;
	// end inline asm
	// begin inline asm
	mad.lo.s32 %r5885, %r16382, %r16387, %r5881;
	// end inline asm
	// begin inline asm
	mad.lo.s32 %r5889, %r1, %r16387, %r5877;
	// end inline asm
	// begin inline asm
	mad.lo.s32 %r5893, %r16390, %r1, %r5889;
	// end inline asm
	// begin inline asm
	mad.lo.s32 %r5897, %r1, %r1, %r5885;
	// end inline asm
	// begin inline asm
	mad.lo.s32 %r5901, %r16382, %r16387, %r5897;
	// end inline asm
	// begin inline asm
	mad.lo.s32 %r5905, %r1, %r16387, %r5893;
	// end inline asm
	// begin inline asm
	mad.lo.s32 %r5909, %r16390, %r1, %r5905;
	// end inline asm
	// begin inline asm
	mad.lo.s32 %r5913, %r1, %r1, %r5901;
	// end inline asm
	// begin inline asm
	mad.lo.s32 %r5917, %r16382, %r16387, %r5913;
	// end inline asm
	// begin inline asm
	mad.lo.s32 %r5921, %r1, %r16387, %r5909;
	// end inline asm
	// begin inline asm
	mad.lo.s32 %r5925, %r16390, %r1, %r5921;
	// end inline asm
	// begin inline asm
	mad.lo.s32 %r5929, %r1, %r1, %r5917;
	// end inline asm
	// begin inline asm
	mad.lo.s32 %r5933, %r16382, %r16387, %r5929;
	// end inline asm
	// begin inline asm
	mad.lo.s32 %r5937, %r1, %r16387, %r5925;
	// end inline asm
	// begin inline asm
	mad.lo.s32 %r5941, %r16390, %r1, %r5937;
	// end inline asm
	// begin inline asm
	mad.lo.s32 %r5945, %r1, %r1, %r5933;
	// end inline asm
	// begin inline asm
	mad.lo.s32 %r5949, %r16382, %r16387, %r5945;
	// end inline asm
	// begin inline asm
	mad.lo.s32 %r5953, %r1, %r16387, %r5941;
	// end inline asm
	// begin inline asm
	mad.lo.s32 %r5957, %r16390, %r1, %r5953;
	// end inline asm
	// begin inline asm
	mad.lo.s32 %r5961, %r1, %r1, %r5949;
	// end inline asm
	// begin inline asm
	mad.lo.s32 %r5965, %r16382, %r16387, %r5961;
	// end inline asm
	// begin inline asm
	mad.lo.s32 %r5969, %r1, %r16387, %r5957;
	// end inline asm
	// begin inline asm
	mad.lo.s32 %r5973, %r16390, %r1, %r5969;
	// end inline asm
	// begin inline asm
	mad.lo.s32 %r5977, %r1, %r1, %r5965;
	// end inline asm
	// begin inline asm
	mad.lo.s32 %r5981, %r16382, %r16387, %r5977;
	// end inline asm
	// begin inline asm
	mad.lo.s32 %r5985, %r1, %r16387, %r5973;
	// end inline asm
	// begin inline asm
	mad.lo.s32 %r5989, %r16390, %r1, %r5985;
	// end inline asm
	// begin inline asm
	mad.lo.s32 %r5993, %r1, %r1, %r5981;
	// end inline asm
	// begin inline asm
	mad.lo.s32 %r5997, %r16382, %r16387, %r5993;
	// end inline asm
	// begin inline asm
	mad.lo.s32 %r6001, %r1, %r16387, %r5989;
	// end inline asm
	// begin inline asm
	mad.lo.s32 %r6005, %r16390, %r1, %r6001;
	// end inline asm
	// begin inline asm
	mad.lo.s32 %r6009, %r1, %r1, %r5997;
	// end inline asm
	// begin inline asm
	mad.lo.s32 %r6013, %r16382, %r16387, %r6009;
	// end inline asm
	// begin inline asm
	mad.lo.s32 %r6017, %r1, %r16387, %r6005;
	// end inline asm
	// begin inline asm
	mad.lo.s32 %r6021, %r16390, %r1, %r6017;
	// end inline asm
	// begin inline asm
	mad.lo.s32 %r6025, %r1, %r1, %r6013;
	// end inline asm
	// begin inline asm
	mad.lo.s32 %r6029, %r16382, %r16387, %r6025;
	// end inline asm
	// begin inline asm
	mad.lo.s32 %r6033, %r1, %r16387, %r6021;
	// end inline asm
	// begin inline asm
	mad.lo.s32 %r6037, %r16390, %r1, %r6033;
	// end inline asm
	// begin inline asm
	mad.lo.s32 %r6041, %r1, %r1, %r6029;
	// end inline asm
	// begin inline asm
	mad.lo.s32 %r6045, %r16382, %r16387, %r6041;
	// end inline asm
	// begin inline asm
	mad.lo.s32 %r6049, %r1, %r16387, %r6037;
	// end inline asm
	// begin inline asm
	mad.lo.s32 %r6053, %r16390, %r1, %r6049;
	// end inline asm
	// begin inline asm
	mad.lo.s32 %r6057, %r1, %r1, %r6045;
	// end inline asm
	// begin inline asm
	mad.lo.s32 %r6061, %r16382, %r16387, %r6057;
	// end inline asm
	// begin inline asm
	mad.lo.s32 %r6065, %r1, %r16387, %r6053;
	// end inline asm
	// begin inline asm
	mad.lo.s32 %r6069, %r16390, %r1, %r6065;
	// end inline asm
	// begin inline asm
	mad.lo.s32 %r6073, %r1, %r1, %r6061;
	// end inline asm
	// begin inline asm
	mad.lo.s32 %r6077, %r16382, %r16387, %r6073;
	// end inline asm
	// begin inline asm
	mad.lo.s32 %r6081, %r1, %r16387, %r6069;
	// end inline asm
	// begin inline asm
	mad.lo.s32 %r6085, %r16390, %r1, %r6081;
	// end inline asm
	// begin inline asm
	mad.lo.s32 %r6089, %r1, %r1, %r6077;
	// end inline asm
	// begin inline asm
	mad.lo.s32 %r6093, %r16382, %r16387, %r6089;
	// end inline asm
	// begin inline asm
	mad.lo.s32 %r6097, %r1, %r16387, %r6085;
	// end inline asm
	// begin inline asm
	mad.lo.s32 %r6101, %r16390, %r1, %r6097;
	// end inline asm
	// begin inline asm
	mad.lo.s32 %r6105, %r1, %r1, %r6093;
	// end inline asm
	// begin inline asm
	mad.lo.s32 %r6109, %r16382, %r16387, %r6105;
	// end inline asm
	// begin inline asm
	mad.lo.s32 %r6113, %r1, %r16387, %r6101;
	// end inline asm
	// begin inline asm
	mad.lo.s32 %r6117, %r16390, %r1, %r6113;
	// end inline asm
	// begin inline asm
	mad.lo.s32 %r6121, %r1, %r1, %r6109;
	// end inline asm
	// begin inline asm
	mad.lo.s32 %r6125, %r16382, %r16387, %r6121;
	// end inline asm
	// begin inline asm
	mad.lo.s32 %r6129, %r1, %r16387, %r6117;
	// end inline asm
	// begin inline asm
	mad.lo.s32 %r6133, %r16390, %r1, %r6129;
	// end inline asm
	// begin inline asm
	mad.lo.s32 %r6137, %r1, %r1, %r6125;
	// end inline asm
	// begin inline asm
	mad.lo.s32 %r6141, %r16382, %r16387, %r6137;
	// end inline asm
	// begin inline asm
	mad.lo.s32 %r6145, %r1, %r16387, %r6133;
	// end inline asm
	// begin inline asm
	mad.lo.s32 %r6149, %r16390, %r1, %r6145;
	// end inline asm
	// begin inline asm
	mad.lo.s32 %r6153, %r1, %r1, %r6141;
	// end inline asm
	// begin inline asm
	mad.lo.s32 %r6157, %r16382, %r16387, %r6153;
	// end inline asm
	// begin inline asm
	mad.lo.s32 %r6161, %r1, %r16387, %r6149;
	// end inline asm
	// begin inline asm
	mad.lo.s32 %r6165, %r16390, %r1, %r6161;
	// end inline asm
	// begin inline asm
	mad.lo.s32 %r6169, %r1, %r1, %r6157;
	// end inline asm
	// begin inline asm
	mad.lo.s32 %r6173, %r16382, %r16387, %r6169;
	// end inline asm
	// begin inline asm
	mad.lo.s32 %r6177, %r1, %r16387, %r6165;
	// end inline asm
	// begin inline asm
	mad.lo.s32 %r6181, %r16390, %r1, %r6177;
	// end inline asm
	// begin inline asm
	mad.lo.s32 %r6185, %r1, %r1, %r6173;
	// end inline asm
	// begin inline asm
	mad.lo.s32 %r6189, %r16382, %r16387, %r6185;
	// end inline asm
	// begin inline asm
	mad.lo.s32 %r6193, %r1, %r16387, %r6181;
	// end inline asm
	// begin inline asm
	mad.lo.s32 %r6197, %r16390, %r1, %r6193;
	// end inline asm
	// begin inline asm
	mad.lo.s32 %r6201, %r1, %r1, %r6189;
	// end inline asm
	// begin inline asm
	mad.lo.s32 %r6205, %r16382, %r16387, %r6201;
	// end inline asm
	// begin inline asm
	mad.lo.s32 %r6209, %r1, %r16387, %r6197;
	// end inline asm
	// begin inline asm
	mad.lo.s32 %r6213, %r16390, %r1, %r6209;
	// end inline asm
	// begin inline asm
	mad.lo.s32 %r6217, %r1, %r1, %r6205;
	// end inline asm
	// begin inline asm
	mad.lo.s32 %r6221, %r16382, %r16387, %r6217;
	// end inline asm
	// begin inline asm
	mad.lo.s32 %r6225, %r1, %r16387, %r6213;
	// end inline asm
	// begin inline asm
	mad.lo.s32 %r6229, %r16390, %r1, %r6225;
	// end inline asm
	// begin inline asm
	mad.lo.s32 %r6233, %r1, %r1, %r6221;
	// end inline asm
	// begin inline asm
	mad.lo.s32 %r6237, %r16382, %r16387, %r6233;
	// end inline asm
	// begin inline asm
	mad.lo.s32 %r6241, %r1, %r16387, %r6229;
	// end inline asm
	// begin inline asm
	mad.lo.s32 %r6245, %r16390, %r1, %r6241;
	// end inline asm
	// begin inline asm
	mad.lo.s32 %r6249, %r1, %r1, %r6237;
	// end inline asm
	// begin inline asm
	mad.lo.s32 %r6253, %r16382, %r16387, %r6249;
	// end inline asm
	// begin inline asm
	mad.lo.s32 %r6257, %r1, %r16387, %r6245;
	// end inline asm
	// begin inline asm
	mad.lo.s32 %r6261, %r16390, %r1, %r6257;
	// end inline asm
	// begin inline asm
	mad.lo.s32 %r6265, %r1, %r1, %r6253;
	// end inline asm
	// begin inline asm
	mad.lo.s32 %r6269, %r16382, %r16387, %r6265;
	// end inline asm
	// begin inline asm
	mad.lo.s32 %r6273, %r1, %r16387, %r6261;
	// end inline asm
	// begin inline asm
	mad.lo.s32 %r6277, %r16390, %r1, %r6273;
	// end inline asm
	// begin inline asm
	mad.lo.s32 %r6281, %r1, %r1, %r6269;
	// end inline asm
	// begin inline asm
	mad.lo.s32 %r6285, %r16382, %r16387, %r6281;
	// end inline asm
	// begin inline asm
	mad.lo.s32 %r6289, %r1, %r16387, %r6277;
	// end inline asm
	// begin inline asm
	mad.lo.s32 %r6293, %r16390, %r1, %r6289;
	// end inline asm
	// begin inline asm
	mad.lo.s32 %r6297, %r1, %r1, %r6285;
	// end inline asm
	// begin inline asm
	mad.lo.s32 %r6301, %r16382, %r16387, %r6297;
	// end inline asm
	// begin inline asm
	mad.lo.s32 %r6305, %r1, %r16387, %r6293;
	// end inline asm
	// begin inline asm
	mad.lo.s32 %r6309, %r16390, %r1, %r6305;
	// end inline asm
	// begin inline asm
	mad.lo.s32 %r6313, %r1, %r1, %r6301;
	// end inline asm
	// begin inline asm
	mad.lo.s32 %r6317, %r16382, %r16387, %r6313;
	// end inline asm
	// begin inline asm
	mad.lo.s32 %r6321, %r1, %r16387, %r6309;
	// end inline asm
	// begin inline asm
	mad.lo.s32 %r6325, %r16390, %r1, %r6321;
	// end inline asm
	// begin inline asm
	mad.lo.s32 %r6329, %r1, %r1, %r6317;
	// end inline asm
	// begin inline asm
	mad.lo.s32 %r6333, %r16382, %r16387, %r6329;
	// end inline asm
	// begin inline asm
	mad.lo.s32 %r6337, %r1, %r16387, %r6325;
	// end inline asm
	// begin inline asm
	mad.lo.s32 %r6341, %r16390, %r1, %r6337;
	// end inline asm
	// begin inline asm
	mad.lo.s32 %r6345, %r1, %r1, %r6333;
	// end inline asm
	// begin inline asm
	mad.lo.s32 %r6349, %r16382, %r16387, %r6345;
	// end inline asm
	// begin inline asm
	mad.lo.s32 %r6353, %r1, %r16387, %r6341;
	// end inline asm
	// begin inline asm
	mad.lo.s32 %r6357, %r16390, %r1, %r6353;
	// end inline asm
	// begin inline asm
	mad.lo.s32 %r6361, %r1, %r1, %r6349;
	// end inline asm
	// begin inline asm
	mad.lo.s32 %r6365, %r16382, %r16387, %r6361;
	// end inline asm
	// begin inline asm
	mad.lo.s32 %r6369, %r1, %r16387, %r6357;
	// end inline asm
	// begin inline asm
	mad.lo.s32 %r6373, %r16390, %r1, %r6369;
	// end inline asm
	// begin inline asm
	mad.lo.s32 %r6377, %r1, %r1, %r6365;
	// end inline asm
	// begin inline asm
	mad.lo.s32 %r6381, %r16382, %r16387, %r6377;
	// end inline asm
	// begin inline asm
	mad.lo.s32 %r6385, %r1, %r16387, %r6373;
	// end inline asm
	// begin inline asm
	mad.lo.s32 %r6389, %r16390, %r1, %r6385;
	// end inline asm
	// begin inline asm
	mad.lo.s32 %r6393, %r1, %r1, %r6381;
	// end inline asm
	// begin inline asm
	mad.lo.s32 %r6397, %r16382, %r16387, %r6393;
	// end inline asm
	// begin inline asm
	mad.lo.s32 %r6401, %r1, %r16387, %r6389;
	// end inline asm
	// begin inline asm
	mad.lo.s32 %r6405, %r16390, %r1, %r6401;
	// end inline asm
	// begin inline asm
	mad.lo.s32 %r6409, %r1, %r1, %r6397;
	// end inline asm
	// begin inline asm
	mad.lo.s32 %r6413, %r16382, %r16387, %r6409;
	// end inline asm
	// begin inline asm
	mad.lo.s32 %r6417, %r1, %r16387, %r6405;
	// end inline asm
	// begin inline asm
	mad.lo.s32 %r6421, %r16390, %r1, %r6417;
	// end inline asm
	// begin inline asm
	mad.lo.s32 %r6425, %r1, %r1, %r6413;
	// end inline asm
	// begin inline asm
	mad.lo.s32 %r6429, %r16382, %r16387, %r6425;
	// end inline asm
	// begin inline asm
	mad.lo.s32 %r6433, %r1, %r16387, %r6421;
	// end inline asm
	// begin inline asm
	mad.lo.s32 %r6437, %r16390, %r1, %r6433;
	// end inline asm
	// begin inline asm
	mad.lo.s32 %r6441, %r1, %r1, %r6429;
	// end inline asm
	// begin inline asm
	mad.lo.s32 %r6445, %r16382, %r16387, %r6441;
	// end inline asm
	// begin inline asm
	mad.lo.s32 %r6449, %r1, %r16387, %r6437;
	// end inline asm
	// begin inline asm
	mad.lo.s32 %r6453, %r16390, %r1, %r6449;
	// end inline asm
	// begin inline asm
	mad.lo.s32 %r6457, %r1, %r1, %r6445;
	// end inline asm
	// begin inline asm
	mad.lo.s32 %r6461, %r16382, %r16387, %r6457;
	// end inline asm
	// begin inline asm
	mad.lo.s32 %r6465, %r1, %r16387, %r6453;
	// end inline asm
	// begin inline asm
	mad.lo.s32 %r6469, %r16390, %r1, %r6465;
	// end inline asm
	// begin inline asm
	mad.lo.s32 %r6473, %r1, %r1, %r6461;
	// end inline asm
	// begin inline asm
	mad.lo.s32 %r6477, %r16382, %r16387, %r6473;
	// end inline asm
	// begin inline asm
	mad.lo.s32 %r6481, %r1, %r16387, %r6469;
	// end inline asm
	// begin inline asm
	mad.lo.s32 %r6485, %r16390, %r1, %r6481;
	// end inline asm
	// begin inline asm
	mad.lo.s32 %r6489, %r1, %r1, %r6477;
	// end inline asm
	// begin inline asm
	mad.lo.s32 %r6493, %r16382, %r16387, %r6489;
	// end inline asm
	// begin inline asm
	mad.lo.s32 %r6497, %r1, %r16387, %r6485;
	// end inline asm
	// begin inline asm
	mad.lo.s32 %r6501, %r16390, %r1, %r6497;
	// end inline asm
	// begin inline asm
	mad.lo.s32 %r6505, %r1, %r1, %r6493;
	// end inline asm
	// begin inline asm
	mad.lo.s32 %r6509, %r16382, %r16387, %r6505;
	// end inline asm
	// begin inline asm
	mad.lo.s32 %r6513, %r1, %r16387, %r6501;
	// end inline asm
	// begin inline asm
	mad.lo.s32 %r6517, %r16390, %r1, %r6513;
	// end inline asm
	// begin inline asm
	mad.lo.s32 %r6521, %r1, %r1, %r6509;
	// end inline asm
	// begin inline asm
	mad.lo.s32 %r6525, %r16382, %r16387, %r6521;
	// end inline asm
	// begin inline asm
	mad.lo.s32 %r6529, %r1, %r16387, %r6517;
	// end inline asm
	// begin inline asm
	mad.lo.s32 %r6533, %r16390, %r1, %r6529;
	// end inline asm
	// begin inline asm
	mad.lo.s32 %r6537, %r1, %r1, %r6525;
	// end inline asm
	// begin inline asm
	mad.lo.s32 %r6541, %r16382, %r16387, %r6537;
	// end inline asm
	// begin inline asm
	mad.lo.s32 %r6545, %r1, %r16387, %r6533;
	// end inline asm
	// begin inline asm
	mad.lo.s32 %r6549, %r16390, %r1, %r6545;
	// end inline asm
	// begin inline asm
	mad.lo.s32 %r6553, %r1, %r1, %r6541;
	// end inline asm
	// begin inline asm
	mad.lo.s32 %r6557, %r16382, %r16387, %r6553;
	// end inline asm
	// begin inline asm
	mad.lo.s32 %r6561, %r1, %r16387, %r6549;
	// end inline asm
	// begin inline asm
	mad.lo.s32 %r6565, %r16390, %r1, %r6561;
	// end inline asm
	// begin inline asm
	mad.lo.s32 %r6569, %r1, %r1, %r6557;
	// end inline asm
	// begin inline asm
	mad.lo.s32 %r6573, %r16382, %r16387, %r6569;
	// end inline asm
	// begin inline asm
	mad.lo.s32 %r6577, %r1, %r16387, %r6565;
	// end inline asm
	// begin inline asm
	mad.lo.s32 %r6581, %r16390, %r1, %r6577;
	// end inline asm
	// begin inline asm
	mad.lo.s32 %r6585, %r1, %r1, %r6573;
	// end inline asm
	// begin inline asm
	mad.lo.s32 %r6589, %r16382, %r16387, %r6585;
	// end inline asm
	// begin inline asm
	mad.lo.s32 %r6593, %r1, %r16387, %r6581;
	// end inline asm
	// begin inline asm
	mad.lo.s32 %r6597, %r16390, %r1, %r6593;
	// end inline asm
	// begin inline asm
	mad.lo.s32 %r6601, %r1, %r1, %r6589;
	// end inline asm
	// begin inline asm
	mad.lo.s32 %r6605, %r16382, %r16387, %r6601;
	// end inline asm
	// begin inline asm
	mad.lo.s32 %r6609, %r1, %r16387, %r6597;
	// end inline asm
	// begin inline asm
	mad.lo.s32 %r6613, %r16390, %r1, %r6609;
	// end inline asm
	// begin inline asm
	mad.lo.s32 %r6617, %r1, %r1, %r6605;
	// end inline asm
	// begin inline asm
	mad.lo.s32 %r6621, %r16382, %r16387, %r6617;
	// end inline asm
	// begin inline asm
	mad.lo.s32 %r6625, %r1, %r16387, %r6613;
	// end inline asm
	// begin inline asm
	mad.lo.s32 %r6629, %r16390, %r1, %r6625;
	// end inline asm
	// begin inline asm
	mad.lo.s32 %r6633, %r1, %r1, %r6621;
	// end inline asm
	// begin inline asm
	mad.lo.s32 %r6637, %r16382, %r16387, %r6633;
	// end inline asm
	// begin inline asm
	mad.lo.s32 %r6641, %r1, %r16387, %r6629;
	// end inline asm
	// begin inline asm
	mad.lo.s32 %r6645, %r16390, %r1, %r6641;
	// end inline asm
	// begin inline asm
	mad.lo.s32 %r6649, %r1, %r1, %r6637;
	// end inline asm
	// begin inline asm
	mad.lo.s32 %r6653, %r16382, %r16387, %r6649;
	// end inline asm
	// begin inline asm
	mad.lo.s32 %r6657, %r1, %r16387, %r6645;
	// end inline asm
	// begin inline asm
	mad.lo.s32 %r6661, %r16390, %r1, %r6657;
	// end inline asm
	// begin inline asm
	mad.lo.s32 %r6665, %r1, %r1, %r6653;
	// end inline asm
	// begin inline asm
	mad.lo.s32 %r6669, %r16382, %r16387, %r6665;
	// end inline asm
	// begin inline asm
	mad.lo.s32 %r6673, %r1, %r16387, %r6661;
	// end inline asm
	// begin inline asm
	mad.lo.s32 %r6677, %r16390, %r1, %r6673;
	// end inline asm
	// begin inline asm
	mad.lo.s32 %r6681, %r1, %r1, %r6669;
	// end inline asm
	// begin inline asm
	mad.lo.s32 %r6685, %r16382, %r16387, %r6681;
	// end inline asm
	// begin inline asm
	mad.lo.s32 %r6689, %r1, %r16387, %r6677;
	// end inline asm
	// begin inline asm
	mad.lo.s32 %r6693, %r16390, %r1, %r6689;
	// end inline asm
	// begin inline asm
	mad.lo.s32 %r6697, %r1, %r1, %r6685;
	// end inline asm
	// begin inline asm
	mad.lo.s32 %r6701, %r16382, %r16387, %r6697;
	// end inline asm
	// begin inline asm
	mad.lo.s32 %r6705, %r1, %r16387, %r6693;
	// end inline asm
	// begin inline asm
	mad.lo.s32 %r6709, %r16390, %r1, %r6705;
	// end inline asm
	// begin inline asm
	mad.lo.s32 %r6713, %r1, %r1, %r6701;
	// end inline asm
	// begin inline asm
	mad.lo.s32 %r6717, %r16382, %r16387, %r6713;
	// end inline asm
	// begin inline asm
	mad.lo.s32 %r6721, %r1, %r16387, %r6709;
	// end inline asm
	// begin inline asm
	mad.lo.s32 %r6725, %r16390, %r1, %r6721;
	// end inline asm
	// begin inline asm
	mad.lo.s32 %r6729, %r1, %r1, %r6717;
	// end inline asm
	// begin inline asm
	mad.lo.s32 %r6733, %r16382, %r16387, %r6729;
	// end inline asm
	// begin inline asm
	mad.lo.s32 %r6737, %r1, %r16387, %r6725;
	// end inline asm
	// begin inline asm
	mad.lo.s32 %r6741, %r16390, %r1, %r6737;
	// end inline asm
	// begin inline asm
	mad.lo.s32 %r6745, %r1, %r1, %r6733;
	// end inline asm
	// begin inline asm
	mad.lo.s32 %r6749, %r16382, %r16387, %r6745;
	// end inline asm
	// begin inline asm
	mad.lo.s32 %r6753, %r1, %r16387, %r6741;
	// end inline asm
	// begin inline asm
	mad.lo.s32 %r6757, %r16390, %r1, %r6753;
	// end inline asm
	// begin inline asm
	mad.lo.s32 %r6761, %r1, %r1, %r6749;
	// end inline asm
	// begin inline asm
	mad.lo.s32 %r6765, %r16382, %r16387, %r6761;
	// end inline asm
	// begin inline asm
	mad.lo.s32 %r6769, %r1, %r16387, %r6757;
	// end inline asm
	// begin inline asm
	mad.lo.s32 %r6773, %r16390, %r1, %r6769;
	// end inline asm
	// begin inline asm
	mad.lo.s32 %r6777, %r1, %r1, %r6765;
	// end inline asm
	// begin inline asm
	mad.lo.s32 %r6781, %r16382, %r16387, %r6777;
	// end inline asm
	// begin inline asm
	mad.lo.s32 %r6785, %r1, %r16387, %r6773;
	// end inline asm
	// begin inline asm
	mad.lo.s32 %r6789, %r16390, %r1, %r6785;
	// end inline asm
	// begin inline asm
	mad.lo.s32 %r6793, %r1, %r1, %r6781;
	// end inline asm
	// begin inline asm
	mad.lo.s32 %r6797, %r16382, %r16387, %r6793;
	// end inline asm
	// begin inline asm
	mad.lo.s32 %r6801, %r1, %r16387, %r6789;
	// end inline asm
	// begin inline asm
	mad.lo.s32 %r6805, %r16390, %r1, %r6801;
	// end inline asm
	// begin inline asm
	mad.lo.s32 %r6809, %r1, %r1, %r6797;
	// end inline asm
	// begin inline asm
	mad.lo.s32 %r6813, %r16382, %r16387, %r6809;
	// end inline asm
	// begin inline asm
	mad.lo.s32 %r6817, %r1, %r16387, %r6805;
	// end inline asm
	// begin inline asm
	mad.lo.s32 %r6821, %r16390, %r1, %r6817;
	// end inline asm
	// begin inline asm
	mad.lo.s32 %r6825, %r1, %r1, %r6813;
	// end inline asm
	// begin inline asm
	mad.lo.s32 %r6829, %r16382, %r16387, %r6825;
	// end inline asm
	// begin inline asm
	mad.lo.s32 %r6833, %r1, %r16387, %r6821;
	// end inline asm
	// begin inline asm
	mad.lo.s32 %r6837, %r16390, %r1, %r6833;
	// end inline asm
	// begin inline asm
	mad.lo.s32 %r6841, %r1, %r1, %r6829;
	// end inline asm
	// begin inline asm
	mad.lo.s32 %r6845, %r16382, %r16387, %r6841;
	// end inline asm
	// begin inline asm
	mad.lo.s32 %r6849, %r1, %r16387, %r6837;
	// end inline asm
	// begin inline asm
	mad.lo.s32 %r6853, %r16390, %r1, %r6849;
	// end inline asm
	// begin inline asm
	mad.lo.s32 %r6857, %r1, %r1, %r6845;
	// end inline asm
	// begin inline asm
	mad.lo.s32 %r6861, %r16382, %r16387, %r6857;
	// end inline asm
	// begin inline asm
	mad.lo.s32 %r6865, %r1, %r16387, %r6853;
	// end inline asm
	// begin inline asm
	mad.lo.s32 %r6869, %r16390, %r1, %r6865;
	// end inline asm
	// begin inline asm
	mad.lo.s32 %r6873, %r1, %r1, %r6861;
	// end inline asm
	// begin inline asm
	mad.lo.s32 %r6877, %r16382, %r16387, %r6873;
	// end inline asm
	// begin inline asm
	mad.lo.s32 %r6881, %r1, %r16387, %r6869;
	// end inline asm
	// begin inline asm
	mad.lo.s32 %r6885, %r16390, %r1, %r6881;
	// end inline asm
	// begin inline asm
	mad.lo.s32 %r6889, %r1, %r1, %r6877;
	// end inline asm
	// begin inline asm
	mad.lo.s32 %r6893, %r16382, %r16387, %r6889;
	// end inline asm
	// begin inline asm
	mad.lo.s32 %r6897, %r1, %r16387, %r6885;
	// end inline asm
	// begin inline asm
	mad.lo.s32 %r6901, %r16390, %r1, %r6897;
	// end inline asm
	// begin inline asm
	mad.lo.s32 %r6905, %r1, %r1, %r6893;
	// end inline asm
	// begin inline asm
	mad.lo.s32 %r6909, %r16382, %r16387, %r6905;
	// end inline asm
	// begin inline asm
	mad.lo.s32 %r6913, %r1, %r16387, %r6901;
	// end inline asm
	// begin inline asm
	mad.lo.s32 %r6917, %r16390, %r1, %r6913;
	// end inline asm
	// begin inline asm
	mad.lo.s32 %r6921, %r1, %r1, %r6909;
	// end inline asm
	// begin inline asm
	mad.lo.s32 %r6925, %r16382, %r16387, %r6921;
	// end inline asm
	// begin inline asm
	mad.lo.s32 %r6929, %r1, %r16387, %r6917;
	// end inline asm
	// begin inline asm
	mad.lo.s32 %r6933, %r16390, %r1, %r6929;
	// end inline asm
	// begin inline asm
	mad.lo.s32 %r6937, %r1, %r1, %r6925;
	// end inline asm
	// begin inline asm
	mad.lo.s32 %r6941, %r16382, %r16387, %r6937;
	// end inline asm
	// begin inline asm
	mad.lo.s32 %r6945, %r1, %r16387, %r6933;
	// end inline asm
	// begin inline asm
	mad.lo.s32 %r6949, %r16390, %r1, %r6945;
	// end inline asm
	// begin inline asm
	mad.lo.s32 %r6953, %r1, %r1, %r6941;
	// end inline asm
	// begin inline asm
	mad.lo.s32 %r6957, %r16382, %r16387, %r6953;
	// end inline asm
	// begin inline asm
	mad.lo.s32 %r6961, %r1, %r16387, %r6949;
	// end inline asm
	// begin inline asm
	mad.lo.s32 %r6965, %r16390, %r1, %r6961;
	// end inline asm
	// begin inline asm
	mad.lo.s32 %r6969, %r1, %r1, %r6957;
	// end inline asm
	// begin inline asm
	mad.lo.s32 %r6973, %r16382, %r16387, %r6969;
	// end inline asm
	// begin inline asm
	mad.lo.s32 %r6977, %r1, %r16387, %r6965;
	// end inline asm
	// begin inline asm
	mad.lo.s32 %r6981, %r16390, %r1, %r6977;
	// end inline asm
	// begin inline asm
	mad.lo.s32 %r6985, %r1, %r1, %r6973;
	// end inline asm
	// begin inline asm
	mad.lo.s32 %r6989, %r16382, %r16387, %r6985;
	// end inline asm
	// begin inline asm
	mad.lo.s32 %r6993, %r1, %r16387, %r6981;
	// end inline asm
	// begin inline asm
	mad.lo.s32 %r6997, %r16390, %r1, %r6993;
	// end inline asm
	// begin inline asm
	mad.lo.s32 %r7001, %r1, %r1, %r6989;
	// end inline asm
	// begin inline asm
	mad.lo.s32 %r7005, %r16382, %r16387, %r7001;
	// end inline asm
	// begin inline asm
	mad.lo.s32 %r7009, %r1, %r16387, %r6997;
	// end inline asm
	// begin inline asm
	mad.lo.s32 %r7013, %r16390, %r1, %r7009;
	// end inline asm
	// begin inline asm
	mad.lo.s32 %r7017, %r1, %r1, %r7005;
	// end inline asm
	// begin inline asm
	mad.lo.s32 %r7021, %r16382, %r16387, %r7017;
	// end inline asm
	// begin inline asm
	mad.lo.s32 %r7025, %r1, %r16387, %r7013;
	// end inline asm
	// begin inline asm
	mad.lo.s32 %r7029, %r16390, %r1, %r7025;
	// end inline asm
	// begin inline asm
	mad.lo.s32 %r7033, %r1, %r1, %r7021;
	// end inline asm
	// begin inline asm
	mad.lo.s32 %r7037, %r16382, %r16387, %r7033;
	// end inline asm
	// begin inline asm
	mad.lo.s32 %r7041, %r1, %r16387, %r7029;
	// end inline asm
	// begin inline asm
	mad.lo.s32 %r7045, %r16390, %r1, %r7041;
	// end inline asm
	// begin inline asm
	mad.lo.s32 %r7049, %r1, %r1, %r7037;
	// end inline asm
	// begin inline asm
	mad.lo.s32 %r7053, %r16382, %r16387, %r7049;
	// end inline asm
	// begin inline asm
	mad.lo.s32 %r7057, %r1, %r16387, %r7045;
	// end inline asm
	// begin inline asm
	mad.lo.s32 %r7061, %r16390, %r1, %r7057;
	// end inline asm
	// begin inline asm
	mad.lo.s32 %r7065, %r1, %r1, %r7053;
	// end inline asm
	// begin inline asm
	mad.lo.s32 %r7069, %r16382, %r16387, %r7065;
	// end inline asm
	// begin inline asm
	mad.lo.s32 %r7073, %r1, %r16387, %r7061;
	// end inline asm
	// begin inline asm
	mad.lo.s32 %r7077, %r16390, %r1, %r7073;
	// end inline asm
	// begin inline asm
	mad.lo.s32 %r7081, %r1, %r1, %r7069;
	// end inline asm
	// begin inline asm
	mad.lo.s32 %r7085, %r16382, %r16387, %r7081;
	// end inline asm
	// begin inline asm
	mad.lo.s32 %r7089, %r1, %r16387, %r7077;
	// end inline asm
	// begin inline asm
	mad.lo.s32 %r7093, %r16390, %r1, %r7089;
	// end inline asm
	// begin inline asm
	mad.lo.s32 %r7097, %r1, %r1, %r7085;
	// end inline asm
	// begin inline asm
	mad.lo.s32 %r7101, %r16382, %r16387, %r7097;
	// end inline asm
	// begin inline asm
	mad.lo.s32 %r7105, %r1, %r16387, %r7093;
	// end inline asm
	// begin inline asm
	mad.lo.s32 %r7109, %r16390, %r1, %r7105;
	// end inline asm
	// begin inline asm
	mad.lo.s32 %r7113, %r1, %r1, %r7101;
	// end inline asm
	// begin inline asm
	mad.lo.s32 %r7117, %r16382, %r16387, %r7113;
	// end inline asm
	// begin inline asm
	mad.lo.s32 %r7121, %r1, %r16387, %r7109;
	// end inline asm
	// begin inline asm
	mad.lo.s32 %r7125, %r16390, %r1, %r7121;
	// end inline asm
	// begin inline asm
	mad.lo.s32 %r7129, %r1, %r1, %r7117;
	// end inline asm
	// begin inline asm
	mad.lo.s32 %r7133, %r16382, %r16387, %r7129;
	// end inline asm
	// begin inline asm
	mad.lo.s32 %r7137, %r1, %r16387, %r7125;
	// end inline asm
	// begin inline asm
	mad.lo.s32 %r7141, %r16390, %r1, %r7137;
	// end inline asm
	// begin inline asm
	mad.lo.s32 %r7145, %r1, %r1, %r7133;
	// end inline asm
	// begin inline asm
	mad.lo.s32 %r7149, %r16382, %r16387, %r7145;
	// end inline asm
	// begin inline asm
	mad.lo.s32 %r7153, %r1, %r16387, %r7141;
	// end inline asm
	// begin inline asm
	mad.lo.s32 %r7157, %r16390, %r1, %r7153;
	// end inline asm
	// begin inline asm
	mad.lo.s32 %r7161, %r1, %r1, %r7149;
	// end inline asm
	// begin inline asm
	mad.lo.s32 %r7165, %r16382, %r16387, %r7161;
	// end inline asm
	// begin inline asm
	mad.lo.s32 %r7169, %r1, %r16387, %r7157;
	// end inline asm
	// begin inline asm
	mad.lo.s32 %r7173, %r16390, %r1, %r7169;
	// end inline asm
	// begin inline asm
	mad.lo.s32 %r7177, %r1, %r1, %r7165;
	// end inline asm
	// begin inline asm
	mad.lo.s32 %r7181, %r16382, %r16387, %r7177;
	// end inline asm
	// begin inline asm
	mad.lo.s32 %r7185, %r1, %r16387, %r7173;
	// end inline asm
	// begin inline asm
	mad.lo.s32 %r7189, %r16390, %r1, %r7185;
	// end inline asm
	// begin inline asm
	mad.lo.s32 %r7193, %r1, %r1, %r7181;
	// end inline asm
	// begin inline asm
	mad.lo.s32 %r7197, %r16382, %r16387, %r7193;
	// end inline asm
	// begin inline asm
	mad.lo.s32 %r7201, %r1, %r16387, %r7189;
	// end inline asm
	// begin inline asm
	mad.lo.s32 %r7205, %r16390, %r1, %r7201;
	// end inline asm
	// begin inline asm
	mad.lo.s32 %r7209, %r1, %r1, %r7197;
	// end inline asm
	// begin inline asm
	mad.lo.s32 %r7213, %r16382, %r16387, %r7209;
	// end inline asm
	// begin inline asm
	mad.lo.s32 %r7217, %r1, %r16387, %r7205;
	// end inline asm
	// begin inline asm
	mad.lo.s32 %r7221, %r16390, %r1, %r7217;
	// end inline asm
	// begin inline asm
	mad.lo.s32 %r7225, %r1, %r1, %r7213;
	// end inline asm
	// begin inline asm
	mad.lo.s32 %r7229, %r16382, %r16387, %r7225;
	// end inline asm
	// begin inline asm
	mad.lo.s32 %r7233, %r1, %r16387, %r7221;
	// end inline asm
	// begin inline asm
	mad.lo.s32 %r7237, %r16390, %r1, %r7233;
	// end inline asm
	// begin inline asm
	mad.lo.s32 %r7241, %r1, %r1, %r7229;
	// end inline asm
	// begin inline asm
	mad.lo.s32 %r7245, %r16382, %r16387, %r7241;
	// end inline asm
	// begin inline asm
	mad.lo.s32 %r7249, %r1, %r16387, %r7237;
	// end inline asm
	// begin inline asm
	mad.lo.s32 %r7253, %r16390, %r1, %r7249;
	// end inline asm
	// begin inline asm
	mad.lo.s32 %r7257, %r1, %r1, %r7245;
	// end inline asm
	// begin inline asm
	mad.lo.s32 %r7261, %r16382, %r16387, %r7257;
	// end inline asm
	// begin inline asm
	mad.lo.s32 %r7265, %r1, %r16387, %r7253;
	// end inline asm
	// begin inline asm
	mad.lo.s32 %r7269, %r16390, %r1, %r7265;
	// end inline asm
	// begin inline asm
	mad.lo.s32 %r7273, %r1, %r1, %r7261;
	// end inline asm
	// begin inline asm
	mad.lo.s32 %r7277, %r16382, %r16387, %r7273;
	// end inline asm
	// begin inline asm
	mad.lo.s32 %r7281, %r1, %r16387, %r7269;
	// end inline asm
	// begin inline asm
	mad.lo.s32 %r7285, %r16390, %r1, %r7281;
	// end inline asm
	// begin inline asm
	mad.lo.s32 %r7289, %r1, %r1, %r7277;
	// end inline asm
	// begin inline asm
	mad.lo.s32 %r7293, %r16382, %r16387, %r7289;
	// end inline asm
	// begin inline asm
	mad.lo.s32 %r7297, %r1, %r16387, %r7285;
	// end inline asm
	// begin inline asm
	mad.lo.s32 %r7301, %r16390, %r1, %r7297;
	// end inline asm
	// begin inline asm
	mad.lo.s32 %r7305, %r1, %r1, %r7293;
	// end inline asm
	// begin inline asm
	mad.lo.s32 %r7309, %r16382, %r16387, %r7305;
	// end inline asm
	// begin inline asm
	mad.lo.s32 %r7313, %r1, %r16387, %r7301;
	// end inline asm
	// begin inline asm
	mad.lo.s32 %r7317, %r16390, %r1, %r7313;
	// end inline asm
	// begin inline asm
	mad.lo.s32 %r7321, %r1, %r1, %r7309;
	// end inline asm
	// begin inline asm
	mad.lo.s32 %r7325, %r16382, %r16387, %r7321;
	// end inline asm
	// begin inline asm
	mad.lo.s32 %r7329, %r1, %r16387, %r7317;
	// end inline asm
	// begin inline asm
	mad.lo.s32 %r7333, %r16390, %r1, %r7329;
	// end inline asm
	// begin inline asm
	mad.lo.s32 %r7337, %r1, %r1, %r7325;
	// end inline asm
	// begin inline asm
	mad.lo.s32 %r7341, %r16382, %r16387, %r7337;
	// end inline asm
	// begin inline asm
	mad.lo.s32 %r7345, %r1, %r16387, %r7333;
	// end inline asm
	// begin inline asm
	mad.lo.s32 %r7349, %r16390, %r1, %r7345;
	// end inline asm
	// begin inline asm
	mad.lo.s32 %r7353, %r1, %r1, %r7341;
	// end inline asm
	// begin inline asm
	mad.lo.s32 %r7357, %r16382, %r16387, %r7353;
	// end inline asm
	// begin inline asm
	mad.lo.s32 %r7361, %r1, %r16387, %r7349;
	// end inline asm
	// begin inline asm
	mad.lo.s32 %r7365, %r16390, %r1, %r7361;
	// end inline asm
	// begin inline asm
	mad.lo.s32 %r7369, %r1, %r1, %r7357;
	// end inline asm
	// begin inline asm
	mad.lo.s32 %r7373, %r16382, %r16387, %r7369;
	// end inline asm
	// begin inline asm
	mad.lo.s32 %r7377, %r1, %r16387, %r7365;
	// end inline asm
	// begin inline asm
	mad.lo.s32 %r7381, %r16390, %r1, %r7377;
	// end inline asm
	// begin inline asm
	mad.lo.s32 %r7385, %r1, %r1, %r7373;
	// end inline asm
	// begin inline asm
	mad.lo.s32 %r7389, %r16382, %r16387, %r7385;
	// end inline asm
	// begin inline asm
	mad.lo.s32 %r7393, %r1, %r16387, %r7381;
	// end inline asm
	// begin inline asm
	mad.lo.s32 %r7397, %r16390, %r1, %r7393;
	// end inline asm
	// begin inline asm
	mad.lo.s32 %r7401, %r1, %r1, %r7389;
	// end inline asm
	// begin inline asm
	mad.lo.s32 %r7405, %r16382, %r16387, %r7401;
	// end inline asm
	// begin inline asm
	mad.lo.s32 %r7409, %r1, %r16387, %r7397;
	// end inline asm
	// begin inline asm
	mad.lo.s32 %r7413, %r16390, %r1, %r7409;
	// end inline asm
	// begin inline asm
	mad.lo.s32 %r7417, %r1, %r1, %r7405;
	// end inline asm
	// begin inline asm
	mad.lo.s32 %r7421, %r16382, %r16387, %r7417;
	// end inline asm
	// begin inline asm
	mad.lo.s32 %r7425, %r1, %r16387, %r7413;
	// end inline asm
	// begin inline asm
	mad.lo.s32 %r7429, %r16390, %r1, %r7425;
	// end inline asm
	// begin inline asm
	mad.lo.s32 %r7433, %r1, %r1, %r7421;
	// end inline asm
	// begin inline asm
	mad.lo.s32 %r7437, %r16382, %r16387, %r7433;
	// end inline asm
	// begin inline asm
	mad.lo.s32 %r7441, %r1, %r16387, %r7429;
	// end inline asm
	// begin inline asm
	mad.lo.s32 %r7445, %r16390, %r1, %r7441;
	// end inline asm
	// begin inline asm
	mad.lo.s32 %r7449, %r1, %r1, %r7437;
	// end inline asm
	// begin inline asm
	mad.lo.s32 %r7453, %r16382, %r16387, %r7449;
	// end inline asm
	// begin inline asm
	mad.lo.s32 %r7457, %r1, %r16387, %r7445;
	// end inline asm
	// begin inline asm
	mad.lo.s32 %r7461, %r16390, %r1, %r7457;
	// end inline asm
	// begin inline asm
	mad.lo.s32 %r7465, %r1, %r1, %r7453;
	// end inline asm
	// begin inline asm
	mad.lo.s32 %r7469, %r16382, %r16387, %r7465;
	// end inline asm
	// begin inline asm
	mad.lo.s32 %r7473, %r1, %r16387, %r7461;
	// end inline asm
	// begin inline asm
	mad.lo.s32 %r7477, %r16390, %r1, %r7473;
	// end inline asm
	// begin inline asm
	mad.lo.s32 %r7481, %r1, %r1, %r7469;
	// end inline asm
	// begin inline asm
	mad.lo.s32 %r7485, %r16382, %r16387, %r7481;
	// end inline asm
	// begin inline asm
	mad.lo.s32 %r7489, %r1, %r16387, %r7477;
	// end inline asm
	// begin inline asm
	mad.lo.s32 %r7493, %r16390, %r1, %r7489;
	// end inline asm
	// begin inline asm
	mad.lo.s32 %r7497, %r1, %r1, %r7485;
	// end inline asm
	// begin inline asm
	mad.lo.s32 %r7501, %r16382, %r16387, %r7497;
	// end inline asm
	// begin inline asm
	mad.lo.s32 %r7505, %r1, %r16387, %r7493;
	// end inline asm
	// begin inline asm
	mad.lo.s32 %r7509, %r16390, %r1, %r7505;
	// end inline asm
	// begin inline asm
	mad.lo.s32 %r7513, %r1, %r1, %r7501;
	// end inline asm
	// begin inline asm
	mad.lo.s32 %r7517, %r16382, %r16387, %r7513;
	// end inline asm
	// begin inline asm
	mad.lo.s32 %r7521, %r1, %r16387, %r7509;
	// end inline asm
	// begin inline asm
	mad.lo.s32 %r7525, %r16390, %r1, %r7521;
	// end inline asm
	// begin inline asm
	mad.lo.s32 %r7529, %r1, %r1, %r7517;
	// end inline asm
	// begin inline asm
	mad.lo.s32 %r7533, %r16382, %r16387, %r7529;
	// end inline asm
	// begin inline asm
	mad.lo.s32 %r7537, %r1, %r16387, %r7525;
	// end inline asm
	// begin inline asm
	mad.lo.s32 %r7541, %r16390, %r1, %r7537;
	// end inline asm
	// begin inline asm
	mad.lo.s32 %r7545, %r1, %r1, %r7533;
	// end inline asm
	// begin inline asm
	mad.lo.s32 %r7549, %r16382, %r16387, %r7545;
	// end inline asm
	// begin inline asm
	mad.lo.s32 %r7553, %r1, %r16387, %r7541;
	// end inline asm
	// begin inline asm
	mad.lo.s32 %r7557, %r16390, %r1, %r7553;
	// end inline asm
	// begin inline asm
	mad.lo.s32 %r7561, %r1, %r1, %r7549;
	// end inline asm
	// begin inline asm
	mad.lo.s32 %r7565, %r16382, %r16387, %r7561;
	// end inline asm
	// begin inline asm
	mad.lo.s32 %r7569, %r1, %r16387, %r7557;
	// end inline asm
	// begin inline asm
	mad.lo.s32 %r7573, %r16390, %r1, %r7569;
	// end inline asm
	// begin inline asm
	mad.lo.s32 %r7577, %r1, %r1, %r7565;
	// end inline asm
	// begin inline asm
	mad.lo.s32 %r7581, %r16382, %r16387, %r7577;
	// end inline asm
	// begin inline asm
	mad.lo.s32 %r7585, %r1, %r16387, %r7573;
	// end inline asm
	// begin inline asm
	mad.lo.s32 %r7589, %r16390, %r1, %r7585;
	// end inline asm
	// begin inline asm
	mad.lo.s32 %r7593, %r1, %r1, %r7581;
	// end inline asm
	// begin inline asm
	mad.lo.s32 %r7597, %r16382, %r16387, %r7593;
	// end inline asm
	// begin inline asm
	mad.lo.s32 %r7601, %r1, %r16387, %r7589;
	// end inline asm
	// begin inline asm
	mad.lo.s32 %r7605, %r16390, %r1, %r7601;
	// end inline asm
	// begin inline asm
	mad.lo.s32 %r7609, %r1, %r1, %r7597;
	// end inline asm
	// begin inline asm
	mad.lo.s32 %r7613, %r16382, %r16387, %r7609;
	// end inline asm
	// begin inline asm
	mad.lo.s32 %r7617, %r1, %r16387, %r7605;
	// end inline asm
	// begin inline asm
	mad.lo.s32 %r7621, %r16390, %r1, %r7617;
	// end inline asm
	// begin inline asm
	mad.lo.s32 %r7625, %r1, %r1, %r7613;
	// end inline asm
	// begin inline asm
	mad.lo.s32 %r7629, %r16382, %r16387, %r7625;
	// end inline asm
	// begin inline asm
	mad.lo.s32 %r7633, %r1, %r16387, %r7621;
	// end inline asm
	// begin inline asm
	mad.lo.s32 %r7637, %r16390, %r1, %r7633;
	// end inline asm
	// begin inline asm
	mad.lo.s32 %r7641, %r1, %r1, %r7629;
	// end inline asm
	// begin inline asm
	mad.lo.s32 %r7645, %r16382, %r16387, %r7641;
	// end inline asm
	// begin inline asm
	mad.lo.s32 %r7649, %r1, %r16387, %r7637;
	// end inline asm
	// begin inline asm
	mad.lo.s32 %r7653, %r16390, %r1, %r7649;
	// end inline asm
	// begin inline asm
	mad.lo.s32 %r7657, %r1, %r1, %r7645;
	// end inline asm
	// begin inline asm
	mad.lo.s32 %r7661, %r16382, %r16387, %r7657;
	// end inline asm
	// begin inline asm
	mad.lo.s32 %r7665, %r1, %r16387, %r7653;
	// end inline asm
	// begin inline asm
	mad.lo.s32 %r7669, %r16390, %r1, %r7665;
	// end inline asm
	// begin inline asm
	mad.lo.s32 %r7673, %r1, %r1, %r7661;
	// end inline asm
	// begin inline asm
	mad.lo.s32 %r7677, %r16382, %r16387, %r7673;
	// end inline asm
	// begin inline asm
	mad.lo.s32 %r7681, %r1, %r16387, %r7669;
	// end inline asm
	// begin inline asm
	mad.lo.s32 %r7685, %r16390, %r1, %r7681;
	// end inline asm
	// begin inline asm
	mad.lo.s32 %r7689, %r1, %r1, %r7677;
	// end inline asm
	// begin inline asm
	mad.lo.s32 %r7693, %r16382, %r16387, %r7689;
	// end inline asm
	// begin inline asm
	mad.lo.s32 %r7697, %r1, %r16387, %r7685;
	// end inline asm
	// begin inline asm
	mad.lo.s32 %r7701, %r16390, %r1, %r7697;
	// end inline asm
	// begin inline asm
	mad.lo.s32 %r7705, %r1, %r1, %r7693;
	// end inline asm
	// begin inline asm
	mad.lo.s32 %r7709, %r16382, %r16387, %r7705;
	// end inline asm
	// begin inline asm
	mad.lo.s32 %r7713, %r1, %r16387, %r7701;
	// end inline asm
	// begin inline asm
	mad.lo.s32 %r7717, %r16390, %r1, %r7713;
	// end inline asm
	// begin inline asm
	mad.lo.s32 %r7721, %r1, %r1, %r7709;
	// end inline asm
	// begin inline asm
	mad.lo.s32 %r7725, %r16382, %r16387, %r7721;
	// end inline asm
	// begin inline asm
	mad.lo.s32 %r7729, %r1, %r16387, %r7717;
	// end inline asm
	// begin inline asm
	mad.lo.s32 %r7733, %r16390, %r1, %r7729;
	// end inline asm
	// begin inline asm
	mad.lo.s32 %r7737, %r1, %r1, %r7725;
	// end inline asm
	// begin inline asm
	mad.lo.s32 %r7741, %r16382, %r16387, %r7737;
	// end inline asm
	// begin inline asm
	mad.lo.s32 %r7745, %r1, %r16387, %r7733;
	// end inline asm
	// begin inline asm
	mad.lo.s32 %r7749, %r16390, %r1, %r7745;
	// end inline asm
	// begin inline asm
	mad.lo.s32 %r7753, %r1, %r1, %r7741;
	// end inline asm
	// begin inline asm
	mad.lo.s32 %r7757, %r16382, %r16387, %r7753;
	// end inline asm
	// begin inline asm
	mad.lo.s32 %r7761, %r1, %r16387, %r7749;
	// end inline asm
	// begin inline asm
	mad.lo.s32 %r7765, %r16390, %r1, %r7761;
	// end inline asm
	// begin inline asm
	mad.lo.s32 %r7769, %r1, %r1, %r7757;
	// end inline asm
	// begin inline asm
	mad.lo.s32 %r7773, %r16382, %r16387, %r7769;
	// end inline asm
	// begin inline asm
	mad.lo.s32 %r7777, %r1, %r16387, %r7765;
	// end inline asm
	// begin inline asm
	mad.lo.s32 %r7781, %r16390, %r1, %r7777;
	// end inline asm
	// begin inline asm
	mad.lo.s32 %r7785, %r1, %r1, %r7773;
	// end inline asm
	// begin inline asm
	mad.lo.s32 %r7789, %r16382, %r16387, %r7785;
	// end inline asm
	// begin inline asm
	mad.lo.s32 %r7793, %r1, %r16387, %r7781;
	// end inline asm
	// begin inline asm
	mad.lo.s32 %r7797, %r16390, %r1, %r7793;
	// end inline asm
	// begin inline asm
	mad.lo.s32 %r7801, %r1, %r1, %r7789;
	// end inline asm
	// begin inline asm
	mad.lo.s32 %r7805, %r16382, %r16387, %r7801;
	// end inline asm
	// begin inline asm
	mad.lo.s32 %r7809, %r1, %r16387, %r7797;
	// end inline asm
	// begin inline asm
	mad.lo.s32 %r7813, %r16390, %r1, %r7809;
	// end inline asm
	// begin inline asm
	mad.lo.s32 %r7817, %r1, %r1, %r7805;
	// end inline asm
	// begin inline asm
	mad.lo.s32 %r7821, %r16382, %r16387, %r7817;
	// end inline asm
	// begin inline asm
	mad.lo.s32 %r7825, %r1, %r16387, %r7813;
	// end inline asm
	// begin inline asm
	mad.lo.s32 %r7829, %r16390, %r1, %r7825;
	// end inline asm
	// begin inline asm
	mad.lo.s32 %r7833, %r1, %r1, %r7821;
	// end inline asm
	// begin inline asm
	mad.lo.s32 %r7837, %r16382, %r16387, %r7833;
	// end inline asm
	// begin inline asm
	mad.lo.s32 %r7841, %r1, %r16387, %r7829;
	// end inline asm
	// begin inline asm
	mad.lo.s32 %r7845, %r16390, %r1, %r7841;
	// end inline asm
	// begin inline asm
	mad.lo.s32 %r7849, %r1, %r1, %r7837;
	// end inline asm
	// begin inline asm
	mad.lo.s32 %r7853, %r16382, %r16387, %r7849;
	// end inline asm
	// begin inline asm
	mad.lo.s32 %r7857, %r1, %r16387, %r7845;
	// end inline asm
	// begin inline asm
	mad.lo.s32 %r7861, %r16390, %r1, %r7857;
	// end inline asm
	// begin inline asm
	mad.lo.s32 %r7865, %r1, %r1, %r7853;
	// end inline asm
	// begin inline asm
	mad.lo.s32 %r7869, %r16382, %r16387, %r7865;
	// end inline asm
	// begin inline asm
	mad.lo.s32 %r7873, %r1, %r16387, %r7861;
	// end inline asm
	// begin inline asm
	mad.lo.s32 %r7877, %r16390, %r1, %r7873;
	// end inline asm
	// begin inline asm
	mad.lo.s32 %r7881, %r1, %r1, %r7869;
	// end inline asm
	// begin inline asm
	mad.lo.s32 %r7885, %r16382, %r16387, %r7881;
	// end inline asm
	// begin inline asm
	mad.lo.s32 %r7889, %r1, %r16387, %r7877;
	// end inline asm
	// begin inline asm
	mad.lo.s32 %r7893, %r16390, %r1, %r7889;
	// end inline asm
	// begin inline asm
	mad.lo.s32 %r7897, %r1, %r1, %r7885;
	// end inline asm
	// begin inline asm
	mad.lo.s32 %r7901, %r16382, %r16387, %r7897;
	// end inline asm
	// begin inline asm
	mad.lo.s32 %r7905, %r1, %r16387, %r7893;
	// end inline asm
	// begin inline asm
	mad.lo.s32 %r7909, %r16390, %r1, %r7905;
	// end inline asm
	// begin inline asm
	mad.lo.s32 %r7913, %r1, %r1, %r7901;
	// end inline asm
	// begin inline asm
	mad.lo.s32 %r7917, %r16382, %r16387, %r7913;
	// end inline asm
	// begin inline asm
	mad.lo.s32 %r7921, %r1, %r16387, %r7909;
	// end inline asm
	// begin inline asm
	mad.lo.s32 %r7925, %r16390, %r1, %r7921;
	// end inline asm
	// begin inline asm
	mad.lo.s32 %r7929, %r1, %r1, %r7917;
	// end inline asm
	// begin inline asm
	mad.lo.s32 %r7933, %r16382, %r16387, %r7929;
	// end inline asm
	// begin inline asm
	mad.lo.s32 %r7937, %r1, %r16387, %r7925;
	// end inline asm
	// begin inline asm
	mad.lo.s32 %r7941, %r16390, %r1, %r7937;
	// end inline asm
	// begin inline asm
	mad.lo.s32 %r7945, %r1, %r1, %r7933;
	// end inline asm
	// begin inline asm
	mad.lo.s32 %r7949, %r16382, %r16387, %r7945;
	// end inline asm
	// begin inline asm
	mad.lo.s32 %r7953, %r1, %r16387, %r7941;
	// end inline asm
	// begin inline asm
	mad.lo.s32 %r7957, %r16390, %r1, %r7953;
	// end inline asm
	// begin inline asm
	mad.lo.s32 %r7961, %r1, %r1, %r7949;
	// end inline asm
	// begin inline asm
	mad.lo.s32 %r7965, %r16382, %r16387, %r7961;
	// end inline asm
	// begin inline asm
	mad.lo.s32 %r7969, %r1, %r16387, %r7957;
	// end inline asm
	// begin inline asm
	mad.lo.s32 %r7973, %r16390, %r1, %r7969;
	// end inline asm
	// begin inline asm
	mad.lo.s32 %r7977, %r1, %r1, %r7965;
	// end inline asm
	// begin inline asm
	mad.lo.s32 %r7981, %r16382, %r16387, %r7977;
	// end inline asm
	// begin inline asm
	mad.lo.s32 %r7985, %r1, %r16387, %r7973;
	// end inline asm
	// begin inline asm
	mad.lo.s32 %r7989, %r16390, %r1, %r7985;
	// end inline asm
	// begin inline asm
	mad.lo.s32 %r7993, %r1, %r1, %r7981;
	// end inline asm
	// begin inline asm
	mad.lo.s32 %r7997, %r16382, %r16387, %r7993;
	// end inline asm
	// begin inline asm
	mad.lo.s32 %r8001, %r1, %r16387, %r7989;
	// end inline asm
	// begin inline asm
	mad.lo.s32 %r8005, %r16390, %r1, %r8001;
	// end inline asm
	// begin inline asm
	mad.lo.s32 %r8009, %r1, %r1, %r7997;
	// end inline asm
	// begin inline asm
	mad.lo.s32 %r8013, %r16382, %r16387, %r8009;
	// end inline asm
	// begin inline asm
	mad.lo.s32 %r8017, %r1, %r16387, %r8005;
	// end inline asm
	// begin inline asm
	mad.lo.s32 %r8021, %r16390, %r1, %r8017;
	// end inline asm
	// begin inline asm
	mad.lo.s32 %r8025, %r1, %r1, %r8013;
	// end inline asm
	// begin inline asm
	mad.lo.s32 %r8029, %r16382, %r16387, %r8025;
	// end inline asm
	// begin inline asm
	mad.lo.s32 %r8033, %r1, %r16387, %r8021;
	// end inline asm
	// begin inline asm
	mad.lo.s32 %r8037, %r16390, %r1, %r8033;
	// end inline asm
	// begin inline asm
	mad.lo.s32 %r8041, %r1, %r1, %r8029;
	// end inline asm
	// begin inline asm
	mad.lo.s32 %r8045, %r16382, %r16387, %r8041;
	// end inline asm
	// begin inline asm
	mad.lo.s32 %r8049, %r1, %r16387, %r8037;
	// end inline asm
	// begin inline asm
	mad.lo.s32 %r8053, %r16390, %r1, %r8049;
	// end inline asm
	// begin inline asm
	mad.lo.s32 %r8057, %r1, %r1, %r8045;
	// end inline asm
	// begin inline asm
	mad.lo.s32 %r8061, %r16382, %r16387, %r8057;
	// end inline asm
	// begin inline asm
	mad.lo.s32 %r8065, %r1, %r16387, %r8053;
	// end inline asm
	// begin inline asm
	mad.lo.s32 %r8069, %r16390, %r1, %r8065;
	// end inline asm
	// begin inline asm
	mad.lo.s32 %r8073, %r1, %r1, %r8061;
	// end inline asm
	// begin inline asm
	mad.lo.s32 %r8077, %r16382, %r16387, %r8073;
	// end inline asm
	// begin inline asm
	mad.lo.s32 %r8081, %r1, %r16387, %r8069;
	// end inline asm
	// begin inline asm
	mad.lo.s32 %r8085, %r16390, %r1, %r8081;
	// end inline asm
	// begin inline asm
	mad.lo.s32 %r8089, %r1, %r1, %r8077;
	// end inline asm
	// begin inline asm
	mad.lo.s32 %r8093, %r16382, %r16387, %r8089;
	// end inline asm
	// begin inline asm
	mad.lo.s32 %r8097, %r1, %r16387, %r8085;
	// end inline asm
	// begin inline asm
	mad.lo.s32 %r8101, %r16390, %r1, %r8097;
	// end inline asm
	// begin inline asm
	mad.lo.s32 %r8105, %r1, %r1, %r8093;
	// end inline asm
	// begin inline asm
	mad.lo.s32 %r8109, %r16382, %r16387, %r8105;
	// end inline asm
	// begin inline asm
	mad.lo.s32 %r8113, %r1, %r16387, %r8101;
	// end inline asm
	// begin inline asm
	mad.lo.s32 %r8117, %r16390, %r1, %r8113;
	// end inline asm
	// begin inline asm
	mad.lo.s32 %r8121, %r1, %r1, %r8109;
	// end inline asm
	// begin inline asm
	mad.lo.s32 %r8125, %r16382, %r16387, %r8121;
	// end inline asm
	// begin inline asm
	mad.lo.s32 %r8129, %r1, %r16387, %r8117;
	// end inline asm
	// begin inline asm
	mad.lo.s32 %r8133, %r16390, %r1, %r8129;
	// end inline asm
	// begin inline asm
	mad.lo.s32 %r8137, %r1, %r1, %r8125;
	// end inline asm
	// begin inline asm
	mad.lo.s32 %r8141, %r16382, %r16387, %r8137;
	// end inline asm
	// begin inline asm
	mad.lo.s32 %r8145, %r1, %r16387, %r8133;
	// end inline asm
	// begin inline asm
	mad.lo.s32 %r8149, %r16390, %r1, %r8145;
	// end inline asm
	// begin inline asm
	mad.lo.s32 %r8153, %r1, %r1, %r8141;
	// end inline asm
	// begin inline asm
	mad.lo.s32 %r8157, %r16382, %r16387, %r8153;
	// end inline asm
	// begin inline asm
	mad.lo.s32 %r8161, %r1, %r16387, %r8149;
	// end inline asm
	// begin inline asm
	mad.lo.s32 %r8165, %r16390, %r1, %r8161;
	// end inline asm
	// begin inline asm
	mad.lo.s32 %r8169, %r1, %r1, %r8157;
	// end inline asm
	// begin inline asm
	mad.lo.s32 %r8173, %r16382, %r16387, %r8169;
	// end inline asm
	// begin inline asm
	mad.lo.s32 %r8177, %r1, %r16387, %r8165;
	// end inline asm
	// begin inline asm
	mad.lo.s32 %r8181, %r16390, %r1, %r8177;
	// end inline asm
	// begin inline asm
	mad.lo.s32 %r8185, %r1, %r1, %r8173;
	// end inline asm
	// begin inline asm
	mad.lo.s32 %r8189, %r16382, %r16387, %r8185;
	// end inline asm
	// begin inline asm
	mad.lo.s32 %r8193, %r1, %r16387, %r8181;
	// end inline asm
	// begin inline asm
	mad.lo.s32 %r8197, %r16390, %r1, %r8193;
	// end inline asm
	// begin inline asm
	mad.lo.s32 %r8201, %r1, %r1, %r8189;
	// end inline asm
	// begin inline asm
	mad.lo.s32 %r8205, %r16382, %r16387, %r8201;
	// end inline asm
	// begin inline asm
	mad.lo.s32 %r8209, %r1, %r16387, %r8197;
	// end inline asm
	// begin inline asm
	mad.lo.s32 %r8213, %r16390, %r1, %r8209;
	// end inline asm
	// begin inline asm
	mad.lo.s32 %r8217, %r1, %r1, %r8205;
	// end inline asm
	// begin inline asm
	mad.lo.s32 %r8221, %r16382, %r16387, %r8217;
	// end inline asm
	// begin inline asm
	mad.lo.s32 %r8225, %r1, %r16387, %r8213;
	// end inline asm
	// begin inline asm
	mad.lo.s32 %r8229, %r16390, %r1, %r8225;
	// end inline asm
	// begin inline asm
	mad.lo.s32 %r8233, %r1, %r1, %r8221;
	// end inline asm
	// begin inline asm
	mad.lo.s32 %r8237, %r16382, %r16387, %r8233;
	// end inline asm
	// begin inline asm
	mad.lo.s32 %r8241, %r1, %r16387, %r8229;
	// end inline asm
	// begin inline asm
	mad.lo.s32 %r8245, %r16390, %r1, %r8241;
	// end inline asm
	// begin inline asm
	mad.lo.s32 %r8249, %r1, %r1, %r8237;
	// end inline asm
	// begin inline asm
	mad.lo.s32 %r8253, %r16382, %r16387, %r8249;
	// end inline asm
	// begin inline asm
	mad.lo.s32 %r8257, %r1, %r16387, %r8245;
	// end inline asm
	// begin inline asm
	mad.lo.s32 %r8261, %r16390, %r1, %r8257;
	// end inline asm
	// begin inline asm
	mad.lo.s32 %r8265, %r1, %r1, %r8253;
	// end inline asm
	// begin inline asm
	mad.lo.s32 %r8269, %r16382, %r16387, %r8265;
	// end inline asm
	// begin inline asm
	mad.lo.s32 %r8273, %r1, %r16387, %r8261;
	// end inline asm
	// begin inline asm
	mad.lo.s32 %r8277, %r16390, %r1, %r8273;
	// end inline asm
	// begin inline asm
	mad.lo.s32 %r8281, %r1, %r1, %r8269;
	// end inline asm
	// begin inline asm
	mad.lo.s32 %r8285, %r16382, %r16387, %r8281;
	// end inline asm
	// begin inline asm
	mad.lo.s32 %r8289, %r1, %r16387, %r8277;
	// end inline asm
	// begin inline asm
	mad.lo.s32 %r8293, %r16390, %r1, %r8289;
	// end inline asm
	// begin inline asm
	mad.lo.s32 %r8297, %r1, %r1, %r8285;
	// end inline asm
	// begin inline asm
	mad.lo.s32 %r8301, %r16382, %r16387, %r8297;
	// end inline asm
	// begin inline asm
	mad.lo.s32 %r8305, %r1, %r16387, %r8293;
	// end inline asm
	// begin inline asm
	mad.lo.s32 %r8309, %r16390, %r1, %r8305;
	// end inline asm
	// begin inline asm
	mad.lo.s32 %r8313, %r1, %r1, %r8301;
	// end inline asm
	// begin inline asm
	mad.lo.s32 %r8317, %r16382, %r16387, %r8313;
	// end inline asm
	// begin inline asm
	mad.lo.s32 %r8321, %r1, %r16387, %r8309;
	// end inline asm
	// begin inline asm
	mad.lo.s32 %r8325, %r16390, %r1, %r8321;
	// end inline asm
	// begin inline asm
	mad.lo.s32 %r8329, %r1, %r1, %r8317;
	// end inline asm
	// begin inline asm
	mad.lo.s32 %r8333, %r16382, %r16387, %r8329;
	// end inline asm
	// begin inline asm
	mad.lo.s32 %r8337, %r1, %r16387, %r8325;
	// end inline asm
	// begin inline asm
	mad.lo.s32 %r8341, %r16390, %r1, %r8337;
	// end inline asm
	// begin inline asm
	mad.lo.s32 %r8345, %r1, %r1, %r8333;
	// end inline asm
	// begin inline asm
	mad.lo.s32 %r8349, %r16382, %r16387, %r8345;
	// end inline asm
	// begin inline asm
	mad.lo.s32 %r8353, %r1, %r16387, %r8341;
	// end inline asm
	// begin inline asm
	mad.lo.s32 %r8357, %r16390, %r1, %r8353;
	// end inline asm
	// begin inline asm
	mad.lo.s32 %r8361, %r1, %r1, %r8349;
	// end inline asm
	// begin inline asm
	mad.lo.s32 %r8365, %r16382, %r16387, %r8361;
	// end inline asm
	// begin inline asm
	mad.lo.s32 %r8369, %r1, %r16387, %r8357;
	// end inline asm
	// begin inline asm
	mad.lo.s32 %r8373, %r16390, %r1, %r8369;
	// end inline asm
	// begin inline asm
	mad.lo.s32 %r8377, %r1, %r1, %r8365;
	// end inline asm
	// begin inline asm
	mad.lo.s32 %r8381, %r16382, %r16387, %r8377;
	// end inline asm
	// begin inline asm
	mad.lo.s32 %r8385, %r1, %r16387, %r8373;
	// end inline asm
	// begin inline asm
	mad.lo.s32 %r8389, %r16390, %r1, %r8385;
	// end inline asm
	// begin inline asm
	mad.lo.s32 %r8393, %r1, %r1, %r8381;
	// end inline asm
	// begin inline asm
	mad.lo.s32 %r8397, %r16382, %r16387, %r8393;
	// end inline asm
	// begin inline asm
	mad.lo.s32 %r8401, %r1, %r16387, %r8389;
	// end inline asm
	// begin inline asm
	mad.lo.s32 %r8405, %r16390, %r1, %r8401;
	// end inline asm
	// begin inline asm
	mad.lo.s32 %r8409, %r1, %r1, %r8397;
	// end inline asm
	// begin inline asm
	mad.lo.s32 %r8413, %r16382, %r16387, %r8409;
	// end inline asm
	// begin inline asm
	mad.lo.s32 %r8417, %r1, %r16387, %r8405;
	// end inline asm
	// begin inline asm
	mad.lo.s32 %r8421, %r16390, %r1, %r8417;
	// end inline asm
	// begin inline asm
	mad.lo.s32 %r8425, %r1, %r1, %r8413;
	// end inline asm
	// begin inline asm
	mad.lo.s32 %r8429, %r16382, %r16387, %r8425;
	// end inline asm
	// begin inline asm
	mad.lo.s32 %r8433, %r1, %r16387, %r8421;
	// end inline asm
	// begin inline asm
	mad.lo.s32 %r8437, %r16390, %r1, %r8433;
	// end inline asm
	// begin inline asm
	mad.lo.s32 %r8441, %r1, %r1, %r8429;
	// end inline asm
	// begin inline asm
	mad.lo.s32 %r8445, %r16382, %r16387, %r8441;
	// end inline asm
	// begin inline asm
	mad.lo.s32 %r8449, %r1, %r16387, %r8437;
	// end inline asm
	// begin inline asm
	mad.lo.s32 %r8453, %r16390, %r1, %r8449;
	// end inline asm
	// begin inline asm
	mad.lo.s32 %r8457, %r1, %r1, %r8445;
	// end inline asm
	// begin inline asm
	mad.lo.s32 %r8461, %r16382, %r16387, %r8457;
	// end inline asm
	// begin inline asm
	mad.lo.s32 %r8465, %r1, %r16387, %r8453;
	// end inline asm
	// begin inline asm
	mad.lo.s32 %r8469, %r16390, %r1, %r8465;
	// end inline asm
	// begin inline asm
	mad.lo.s32 %r8473, %r1, %r1, %r8461;
	// end inline asm
	// begin inline asm
	mad.lo.s32 %r8477, %r16382, %r16387, %r8473;
	// end inline asm
	// begin inline asm
	mad.lo.s32 %r8481, %r1, %r16387, %r8469;
	// end inline asm
	// begin inline asm
	mad.lo.s32 %r8485, %r16390, %r1, %r8481;
	// end inline asm
	// begin inline asm
	mad.lo.s32 %r8489, %r1, %r1, %r8477;
	// end inline asm
	// begin inline asm
	mad.lo.s32 %r8493, %r16382, %r16387, %r8489;
	// end inline asm
	// begin inline asm
	mad.lo.s32 %r8497, %r1, %r16387, %r8485;
	// end inline asm
	// begin inline asm
	mad.lo.s32 %r8501, %r16390, %r1, %r8497;
	// end inline asm
	// begin inline asm
	mad.lo.s32 %r8505, %r1, %r1, %r8493;
	// end inline asm
	// begin inline asm
	mad.lo.s32 %r8509, %r16382, %r16387, %r8505;
	// end inline asm
	// begin inline asm
	mad.lo.s32 %r8513, %r1, %r16387, %r8501;
	// end inline asm
	// begin inline asm
	mad.lo.s32 %r8517, %r16390, %r1, %r8513;
	// end inline asm
	// begin inline asm
	mad.lo.s32 %r8521, %r1, %r1, %r8509;
	// end inline asm
	// begin inline asm
	mad.lo.s32 %r8525, %r16382, %r16387, %r8521;
	// end inline asm
	// begin inline asm
	mad.lo.s32 %r8529, %r1, %r16387, %r8517;
	// end inline asm
	// begin inline asm
	mad.lo.s32 %r8533, %r16390, %r1, %r8529;
	// end inline asm
	// begin inline asm
	mad.lo.s32 %r8537, %r1, %r1, %r8525;
	// end inline asm
	// begin inline asm
	mad.lo.s32 %r8541, %r16382, %r16387, %r8537;
	// end inline asm
	// begin inline asm
	mad.lo.s32 %r8545, %r1, %r16387, %r8533;
	// end inline asm
	// begin inline asm
	mad.lo.s32 %r8549, %r16390, %r1, %r8545;
	// end inline asm
	// begin inline asm
	mad.lo.s32 %r8553, %r1, %r1, %r8541;
	// end inline asm
	// begin inline asm
	mad.lo.s32 %r8557, %r16382, %r16387, %r8553;
	// end inline asm
	// begin inline asm
	mad.lo.s32 %r8561, %r1, %r16387, %r8549;
	// end inline asm
	// begin inline asm
	mad.lo.s32 %r8565, %r16390, %r1, %r8561;
	// end inline asm
	// begin inline asm
	mad.lo.s32 %r8569, %r1, %r1, %r8557;
	// end inline asm
	// begin inline asm
	mad.lo.s32 %r8573, %r16382, %r16387, %r8569;
	// end inline asm
	// begin inline asm
	mad.lo.s32 %r8577, %r1, %r16387, %r8565;
	// end inline asm
	// begin inline asm
	mad.lo.s32 %r8581, %r16390, %r1, %r8577;
	// end inline asm
	// begin inline asm
	mad.lo.s32 %r8585, %r1, %r1, %r8573;
	// end inline asm
	// begin inline asm
	mad.lo.s32 %r8589, %r16382, %r16387, %r8585;
	// end inline asm
	// begin inline asm
	mad.lo.s32 %r8593, %r1, %r16387, %r8581;
	// end inline asm
	// begin inline asm
	mad.lo.s32 %r8597, %r16390, %r1, %r8593;
	// end inline asm
	// begin inline asm
	mad.lo.s32 %r8601, %r1, %r1, %r8589;
	// end inline asm
	// begin inline asm
	mad.lo.s32 %r8605, %r16382, %r16387, %r8601;
	// end inline asm
	// begin inline asm
	mad.lo.s32 %r8609, %r1, %r16387, %r8597;
	// end inline asm
	// begin inline asm
	mad.lo.s32 %r8613, %r16390, %r1, %r8609;
	// end inline asm
	// begin inline asm
	mad.lo.s32 %r8617, %r1, %r1, %r8605;
	// end inline asm
	// begin inline asm
	mad.lo.s32 %r8621, %r16382, %r16387, %r8617;
	// end inline asm
	// begin inline asm
	mad.lo.s32 %r8625, %r1, %r16387, %r8613;
	// end inline asm
	// begin inline asm
	mad.lo.s32 %r8629, %r16390, %r1, %r8625;
	// end inline asm
	// begin inline asm
	mad.lo.s32 %r8633, %r1, %r1, %r8621;
	// end inline asm
	// begin inline asm
	mad.lo.s32 %r8637, %r16382, %r16387, %r8633;
	// end inline asm
	// begin inline asm
	mad.lo.s32 %r8641, %r1, %r16387, %r8629;
	// end inline asm
	// begin inline asm
	mad.lo.s32 %r8645, %r16390, %r1, %r8641;
	// end inline asm
	// begin inline asm
	mad.lo.s32 %r8649, %r1, %r1, %r8637;
	// end inline asm
	// begin inline asm
	mad.lo.s32 %r8653, %r16382, %r16387, %r8649;
	// end inline asm
	// begin inline asm
	mad.lo.s32 %r8657, %r1, %r16387, %r8645;
	// end inline asm
	// begin inline asm
	mad.lo.s32 %r8661, %r16390, %r1, %r8657;
	// end inline asm
	// begin inline asm
	mad.lo.s32 %r8665, %r1, %r1, %r8653;
	// end inline asm
	// begin inline asm
	mad.lo.s32 %r8669, %r16382, %r16387, %r8665;
	// end inline asm
	// begin inline asm
	mad.lo.s32 %r8673, %r1, %r16387, %r8661;
	// end inline asm
	// begin inline asm
	mad.lo.s32 %r8677, %r16390, %r1, %r8673;
	// end inline asm
	// begin inline asm
	mad.lo.s32 %r8681, %r1, %r1, %r8669;
	// end inline asm
	// begin inline asm
	mad.lo.s32 %r8685, %r16382, %r16387, %r8681;
	// end inline asm
	// begin inline asm
	mad.lo.s32 %r8689, %r1, %r16387, %r8677;
	// end inline asm
	// begin inline asm
	mad.lo.s32 %r8693, %r16390, %r1, %r8689;
	// end inline asm
	// begin inline asm
	mad.lo.s32 %r8697, %r1, %r1, %r8685;
	// end inline asm
	// begin inline asm
	mad.lo.s32 %r8701, %r16382, %r16387, %r8697;
	// end inline asm
	// begin inline asm
	mad.lo.s32 %r8705, %r1, %r16387, %r8693;
	// end inline asm
	// begin inline asm
	mad.lo.s32 %r8709, %r16390, %r1, %r8705;
	// end inline asm
	// begin inline asm
	mad.lo.s32 %r8713, %r1, %r1, %r8701;
	// end inline asm
	// begin inline asm
	mad.lo.s32 %r8717, %r16382, %r16387, %r8713;
	// end inline asm
	// begin inline asm
	mad.lo.s32 %r8721, %r1, %r16387, %r8709;
	// end inline asm
	// begin inline asm
	mad.lo.s32 %r8725, %r16390, %r1, %r8721;
	// end inline asm
	// begin inline asm
	mad.lo.s32 %r8729, %r1, %r1, %r8717;
	// end inline asm
	// begin inline asm
	mad.lo.s32 %r8733, %r16382, %r16387, %r8729;
	// end inline asm
	// begin inline asm
	mad.lo.s32 %r8737, %r1, %r16387, %r8725;
	// end inline asm
	// begin inline asm
	mad.lo.s32 %r8741, %r16390, %r1, %r8737;
	// end inline asm
	// begin inline asm
	mad.lo.s32 %r8745, %r1, %r1, %r8733;
	// end inline asm
	// begin inline asm
	mad.lo.s32 %r8749, %r16382, %r16387, %r8745;
	// end inline asm
	// begin inline asm
	mad.lo.s32 %r8753, %r1, %r16387, %r8741;
	// end inline asm
	// begin inline asm
	mad.lo.s32 %r8757, %r16390, %r1, %r8753;
	// end inline asm
	// begin inline asm
	mad.lo.s32 %r8761, %r1, %r1, %r8749;
	// end inline asm
	// begin inline asm
	mad.lo.s32 %r8765, %r16382, %r16387, %r8761;
	// end inline asm
	// begin inline asm
	mad.lo.s32 %r8769, %r1, %r16387, %r8757;
	// end inline asm
	// begin inline asm
	mad.lo.s32 %r8773, %r16390, %r1, %r8769;
	// end inline asm
	// begin inline asm
	mad.lo.s32 %r8777, %r1, %r1, %r8765;
	// end inline asm
	// begin inline asm
	mad.lo.s32 %r8781, %r16382, %r16387, %r8777;
	// end inline asm
	// begin inline asm
	mad.lo.s32 %r8785, %r1, %r16387, %r8773;
	// end inline asm
	// begin inline asm
	mad.lo.s32 %r8789, %r16390, %r1, %r8785;
	// end inline asm
	// begin inline asm
	mad.lo.s32 %r8793, %r1, %r1, %r8781;
	// end inline asm
	// begin inline asm
	mad.lo.s32 %r8797, %r16382, %r16387, %r8793;
	// end inline asm
	// begin inline asm
	mad.lo.s32 %r8801, %r1, %r16387, %r8789;
	// end inline asm
	// begin inline asm
	mad.lo.s32 %r8805, %r16390, %r1, %r8801;
	// end inline asm
	// begin inline asm
	mad.lo.s32 %r8809, %r1, %r1, %r8797;
	// end inline asm
	// begin inline asm
	mad.lo.s32 %r8813, %r16382, %r16387, %r8809;
	// end inline asm
	// begin inline asm
	mad.lo.s32 %r8817, %r1, %r16387, %r8805;
	// end inline asm
	// begin inline asm
	mad.lo.s32 %r8821, %r16390, %r1, %r8817;
	// end inline asm
	// begin inline asm
	mad.lo.s32 %r8825, %r1, %r1, %r8813;
	// end inline asm
	// begin inline asm
	mad.lo.s32 %r8829, %r16382, %r16387, %r8825;
	// end inline asm
	// begin inline asm
	mad.lo.s32 %r8833, %r1, %r16387, %r8821;
	// end inline asm
	// begin inline asm
	mad.lo.s32 %r8837, %r16390, %r1, %r8833;
	// end inline asm
	// begin inline asm
	mad.lo.s32 %r8841, %r1, %r1, %r8829;
	// end inline asm
	// begin inline asm
	mad.lo.s32 %r8845, %r16382, %r16387, %r8841;
	// end inline asm
	// begin inline asm
	mad.lo.s32 %r8849, %r1, %r16387, %r8837;
	// end inline asm
	// begin inline asm
	mad.lo.s32 %r8853, %r16390, %r1, %r8849;
	// end inline asm
	// begin inline asm
	mad.lo.s32 %r8857, %r1, %r1, %r8845;
	// end inline asm
	// begin inline asm
	mad.lo.s32 %r8861, %r16382, %r16387, %r8857;
	// end inline asm
	// begin inline asm
	mad.lo.s32 %r8865, %r1, %r16387, %r8853;
	// end inline asm
	// begin inline asm
	mad.lo.s32 %r8869, %r16390, %r1, %r8865;
	// end inline asm
	// begin inline asm
	mad.lo.s32 %r8873, %r1, %r1, %r8861;
	// end inline asm
	// begin inline asm
	mad.lo.s32 %r8877, %r16382, %r16387, %r8873;
	// end inline asm
	// begin inline asm
	mad.lo.s32 %r8881, %r1, %r16387, %r8869;
	// end inline asm
	// begin inline asm
	mad.lo.s32 %r8885, %r16390, %r1, %r8881;
	// end inline asm
	// begin inline asm
	mad.lo.s32 %r8889, %r1, %r1, %r8877;
	// end inline asm
	// begin inline asm
	mad.lo.s32 %r8893, %r16382, %r16387, %r8889;
	// end inline asm
	// begin inline asm
	mad.lo.s32 %r8897, %r1, %r16387, %r8885;
	// end inline asm
	// begin inline asm
	mad.lo.s32 %r8901, %r16390, %r1, %r8897;
	// end inline asm
	// begin inline asm
	mad.lo.s32 %r8905, %r1, %r1, %r8893;
	// end inline asm
	// begin inline asm
	mad.lo.s32 %r8909, %r16382, %r16387, %r8905;
	// end inline asm
	// begin inline asm
	mad.lo.s32 %r8913, %r1, %r16387, %r8901;
	// end inline asm
	// begin inline asm
	mad.lo.s32 %r8917, %r16390, %r1, %r8913;
	// end inline asm
	// begin inline asm
	mad.lo.s32 %r8921, %r1, %r1, %r8909;
	// end inline asm
	// begin inline asm
	mad.lo.s32 %r8925, %r16382, %r16387, %r8921;
	// end inline asm
	// begin inline asm
	mad.lo.s32 %r8929, %r1, %r16387, %r8917;
	// end inline asm
	// begin inline asm
	mad.lo.s32 %r8933, %r16390, %r1, %r8929;
	// end inline asm
	// begin inline asm
	mad.lo.s32 %r8937, %r1, %r1, %r8925;
	// end inline asm
	// begin inline asm
	mad.lo.s32 %r8941, %r16382, %r16387, %r8937;
	// end inline asm
	// begin inline asm
	mad.lo.s32 %r8945, %r1, %r16387, %r8933;
	// end inline asm
	// begin inline asm
	mad.lo.s32 %r8949, %r16390, %r1, %r8945;
	// end inline asm
	// begin inline asm
	mad.lo.s32 %r8953, %r1, %r1, %r8941;
	// end inline asm
	// begin inline asm
	mad.lo.s32 %r8957, %r16382, %r16387, %r8953;
	// end inline asm
	// begin inline asm
	mad.lo.s32 %r8961, %r1, %r16387, %r8949;
	// end inline asm
	// begin inline asm
	mad.lo.s32 %r8965, %r16390, %r1, %r8961;
	// end inline asm
	// begin inline asm
	mad.lo.s32 %r8969, %r1, %r1, %r8957;
	// end inline asm
	// begin inline asm
	mad.lo.s32 %r8973, %r16382, %r16387, %r8969;
	// end inline asm
	// begin inline asm
	mad.lo.s32 %r8977, %r1, %r16387, %r8965;
	// end inline asm
	// begin inline asm
	mad.lo.s32 %r8981, %r16390, %r1, %r8977;
	// end inline asm
	// begin inline asm
	mad.lo.s32 %r8985, %r1, %r1, %r8973;
	// end inline asm
	// begin inline asm
	mad.lo.s32 %r8989, %r16382, %r16387, %r8985;
	// end inline asm
	// begin inline asm
	mad.lo.s32 %r8993, %r1, %r16387, %r8981;
	// end inline asm
	// begin inline asm
	mad.lo.s32 %r8997, %r16390, %r1, %r8993;
	// end inline asm
	// begin inline asm
	mad.lo.s32 %r9001, %r1, %r1, %r8989;
	// end inline asm
	// begin inline asm
	mad.lo.s32 %r9005, %r16382, %r16387, %r9001;
	// end inline asm
	// begin inline asm
	mad.lo.s32 %r9009, %r1, %r16387, %r8997;
	// end inline asm
	// begin inline asm
	mad.lo.s32 %r9013, %r16390, %r1, %r9009;
	// end inline asm
	// begin inline asm
	mad.lo.s32 %r9017, %r1, %r1, %r9005;
	// end inline asm
	// begin inline asm
	mad.lo.s32 %r9021, %r16382, %r16387, %r9017;
	// end inline asm
	// begin inline asm
	mad.lo.s32 %r9025, %r1, %r16387, %r9013;
	// end inline asm
	// begin inline asm
	mad.lo.s32 %r9029, %r16390, %r1, %r9025;
	// end inline asm
	// begin inline asm
	mad.lo.s32 %r9033, %r1, %r1, %r9021;
	// end inline asm
	// begin inline asm
	mad.lo.s32 %r9037, %r16382, %r16387, %r9033;
	// end inline asm
	// begin inline asm
	mad.lo.s32 %r9041, %r1, %r16387, %r9029;
	// end inline asm
	// begin inline asm
	mad.lo.s32 %r9045, %r16390, %r1, %r9041;
	// end inline asm
	// begin inline asm
	mad.lo.s32 %r9049, %r1, %r1, %r9037;
	// end inline asm
	// begin inline asm
	mad.lo.s32 %r9053, %r16382, %r16387, %r9049;
	// end inline asm
	// begin inline asm
	mad.lo.s32 %r9057, %r1, %r16387, %r9045;
	// end inline asm
	// begin inline asm
	mad.lo.s32 %r9061, %r16390, %r1, %r9057;
	// end inline asm
	// begin inline asm
	mad.lo.s32 %r9065, %r1, %r1, %r9053;
	// end inline asm
	// begin inline asm
	mad.lo.s32 %r9069, %r16382, %r16387, %r9065;
	// end inline asm
	// begin inline asm
	mad.lo.s32 %r9073, %r1, %r16387, %r9061;
	// end inline asm
	// begin inline asm
	mad.lo.s32 %r9077, %r16390, %r1, %r9073;
	// end inline asm
	// begin inline asm
	mad.lo.s32 %r9081, %r1, %r1, %r9069;
	// end inline asm
	// begin inline asm
	mad.lo.s32 %r9085, %r16382, %r16387, %r9081;
	// end inline asm
	// begin inline asm
	mad.lo.s32 %r9089, %r1, %r16387, %r9077;
	// end inline asm
	// begin inline asm
	mad.lo.s32 %r9093, %r16390, %r1, %r9089;
	// end inline asm
	// begin inline asm
	mad.lo.s32 %r9097, %r1, %r1, %r9085;
	// end inline asm
	// begin inline asm
	mad.lo.s32 %r9101, %r16382, %r16387, %r9097;
	// end inline asm
	// begin inline asm
	mad.lo.s32 %r9105, %r1, %r16387, %r9093;
	// end inline asm
	// begin inline asm
	mad.lo.s32 %r9109, %r16390, %r1, %r9105;
	// end inline asm
	// begin inline asm
	mad.lo.s32 %r9113, %r1, %r1, %r9101;
	// end inline asm
	// begin inline asm
	mad.lo.s32 %r9117, %r16382, %r16387, %r9113;
	// end inline asm
	// begin inline asm
	mad.lo.s32 %r9121, %r1, %r16387, %r9109;
	// end inline asm
	// begin inline asm
	mad.lo.s32 %r9125, %r16390, %r1, %r9121;
	// end inline asm
	// begin inline asm
	mad.lo.s32 %r9129, %r1, %r1, %r9117;
	// end inline asm
	// begin inline asm
	mad.lo.s32 %r9133, %r16382, %r16387, %r9129;
	// end inline asm
	// begin inline asm
	mad.lo.s32 %r9137, %r1, %r16387, %r9125;
	// end inline asm
	// begin inline asm
	mad.lo.s32 %r9141, %r16390, %r1, %r9137;
	// end inline asm
	// begin inline asm
	mad.lo.s32 %r9145, %r1, %r1, %r9133;
	// end inline asm
	// begin inline asm
	mad.lo.s32 %r9149, %r16382, %r16387, %r9145;
	// end inline asm
	// begin inline asm
	mad.lo.s32 %r9153, %r1, %r16387, %r9141;
	// end inline asm
	// begin inline asm
	mad.lo.s32 %r9157, %r16390, %r1, %r9153;
	// end inline asm
	// begin inline asm
	mad.lo.s32 %r9161, %r1, %r1, %r9149;
	// end inline asm
	// begin inline asm
	mad.lo.s32 %r9165, %r16382, %r16387, %r9161;
	// end inline asm
	// begin inline asm
	mad.lo.s32 %r9169, %r1, %r16387, %r9157;
	// end inline asm
	// begin inline asm
	mad.lo.s32 %r9173, %r16390, %r1, %r9169;
	// end inline asm
	// begin inline asm
	mad.lo.s32 %r9177, %r1, %r1, %r9165;
	// end inline asm
	// begin inline asm
	mad.lo.s32 %r9181, %r16382, %r16387, %r9177;
	// end inline asm
	// begin inline asm
	mad.lo.s32 %r9185, %r1, %r16387, %r9173;
	// end inline asm
	// begin inline asm
	mad.lo.s32 %r9189, %r16390, %r1, %r9185;
	// end inline asm
	// begin inline asm
	mad.lo.s32 %r9193, %r1, %r1, %r9181;
	// end inline asm
	// begin inline asm
	mad.lo.s32 %r9197, %r16382, %r16387, %r9193;
	// end inline asm
	// begin inline asm
	mad.lo.s32 %r9201, %r1, %r16387, %r9189;
	// end inline asm
	// begin inline asm
	mad.lo.s32 %r9205, %r16390, %r1, %r9201;
	// end inline asm
	// begin inline asm
	mad.lo.s32 %r9209, %r1, %r1, %r9197;
	// end inline asm
	// begin inline asm
	mad.lo.s32 %r9213, %r16382, %r16387, %r9209;
	// end inline asm
	// begin inline asm
	mad.lo.s32 %r9217, %r1, %r16387, %r9205;
	// end inline asm
	// begin inline asm
	mad.lo.s32 %r9221, %r16390, %r1, %r9217;
	// end inline asm
	// begin inline asm
	mad.lo.s32 %r9225, %r1, %r1, %r9213;
	// end inline asm
	// begin inline asm
	mad.lo.s32 %r9229, %r16382, %r16387, %r9225;
	// end inline asm
	// begin inline asm
	mad.lo.s32 %r9233, %r1, %r16387, %r9221;
	// end inline asm
	// begin inline asm
	mad.lo.s32 %r9237, %r16390, %r1, %r9233;
	// end inline asm
	// begin inline asm
	mad.lo.s32 %r9241, %r1, %r1, %r9229;
	// end inline asm
	// begin inline asm
	mad.lo.s32 %r9245, %r16382, %r16387, %r9241;
	// end inline asm
	// begin inline asm
	mad.lo.s32 %r9249, %r1, %r16387, %r9237;
	// end inline asm
	// begin inline asm
	mad.lo.s32 %r9253, %r16390, %r1, %r9249;
	// end inline asm
	// begin inline asm
	mad.lo.s32 %r9257, %r1, %r1, %r9245;
	// end inline asm
	// begin inline asm
	mad.lo.s32 %r9261, %r16382, %r16387, %r9257;
	// end inline asm
	// begin inline asm
	mad.lo.s32 %r9265, %r1, %r16387, %r9253;
	// end inline asm
	// begin inline asm
	mad.lo.s32 %r9269, %r16390, %r1, %r9265;
	// end inline asm
	// begin inline asm
	mad.lo.s32 %r9273, %r1, %r1, %r9261;
	// end inline asm
	// begin inline asm
	mad.lo.s32 %r9277, %r16382, %r16387, %r9273;
	// end inline asm
	// begin inline asm
	mad.lo.s32 %r9281, %r1, %r16387, %r9269;
	// end inline asm
	// begin inline asm
	mad.lo.s32 %r9285, %r16390, %r1, %r9281;
	// end inline asm
	// begin inline asm
	mad.lo.s32 %r9289, %r1, %r1, %r9277;
	// end inline asm
	// begin inline asm
	mad.lo.s32 %r9293, %r16382, %r16387, %r9289;
	// end inline asm
	// begin inline asm
	mad.lo.s32 %r9297, %r1, %r16387, %r9285;
	// end inline asm
	// begin inline asm
	mad.lo.s32 %r9301, %r16390, %r1, %r9297;
	// end inline asm
	// begin inline asm
	mad.lo.s32 %r9305, %r1, %r1, %r9293;
	// end inline asm
	// begin inline asm
	mad.lo.s32 %r9309, %r16382, %r16387, %r9305;
	// end inline asm
	// begin inline asm
	mad.lo.s32 %r9313, %r1, %r16387, %r9301;
	// end inline asm
	// begin inline asm
	mad.lo.s32 %r9317, %r16390, %r1, %r9313;
	// end inline asm
	// begin inline asm
	mad.lo.s32 %r9321, %r1, %r1, %r9309;
	// end inline asm
	// begin inline asm
	mad.lo.s32 %r9325, %r16382, %r16387, %r9321;
	// end inline asm
	// begin inline asm
	mad.lo.s32 %r9329, %r1, %r16387, %r9317;
	// end inline asm
	// begin inline asm
	mad.lo.s32 %r9333, %r16390, %r1, %r9329;
	// end inline asm
	// begin inline asm
	mad.lo.s32 %r9337, %r1, %r1, %r9325;
	// end inline asm
	// begin inline asm
	mad.lo.s32 %r9341, %r16382, %r16387, %r9337;
	// end inline asm
	// begin inline asm
	mad.lo.s32 %r9345, %r1, %r16387, %r9333;
	// end inline asm
	// begin inline asm
	mad.lo.s32 %r9349, %r16390, %r1, %r9345;
	// end inline asm
	// begin inline asm
	mad.lo.s32 %r9353, %r1, %r1, %r9341;
	// end inline asm
	// begin inline asm
	mad.lo.s32 %r9357, %r16382, %r16387, %r9353;
	// end inline asm
	// begin inline asm
	mad.lo.s32 %r9361, %r1, %r16387, %r9349;
	// end inline asm
	// begin inline asm
	mad.lo.s32 %r9365, %r16390, %r1, %r9361;
	// end inline asm
	// begin inline asm
	mad.lo.s32 %r9369, %r1, %r1, %r9357;
	// end inline asm
	// begin inline asm
	mad.lo.s32 %r9373, %r16382, %r16387, %r9369;
	// end inline asm
	// begin inline asm
	mad.lo.s32 %r9377, %r1, %r16387, %r9365;
	// end inline asm
	// begin inline asm
	mad.lo.s32 %r9381, %r16390, %r1, %r9377;
	// end inline asm
	// begin inline asm
	mad.lo.s32 %r9385, %r1, %r1, %r9373;
	// end inline asm
	// begin inline asm
	mad.lo.s32 %r9389, %r16382, %r16387, %r9385;
	// end inline asm
	// begin inline asm
	mad.lo.s32 %r9393, %r1, %r16387, %r9381;
	// end inline asm
	// begin inline asm
	mad.lo.s32 %r9397, %r16390, %r1, %r9393;
	// end inline asm
	// begin inline asm
	mad.lo.s32 %r9401, %r1, %r1, %r9389;
	// end inline asm
	// begin inline asm
	mad.lo.s32 %r9405, %r16382, %r16387, %r9401;
	// end inline asm
	// begin inline asm
	mad.lo.s32 %r9409, %r1, %r16387, %r9397;
	// end inline asm
	// begin inline asm
	mad.lo.s32 %r9413, %r16390, %r1, %r9409;
	// end inline asm
	// begin inline asm
	mad.lo.s32 %r9417, %r1, %r1, %r9405;
	// end inline asm
	// begin inline asm
	mad.lo.s32 %r9421, %r16382, %r16387, %r9417;
	// end inline asm
	// begin inline asm
	mad.lo.s32 %r9425, %r1, %r16387, %r9413;
	// end inline asm
	// begin inline asm
	mad.lo.s32 %r9429, %r16390, %r1, %r9425;
	// end inline asm
	// begin inline asm
	mad.lo.s32 %r9433, %r1, %r1, %r9421;
	// end inline asm
	// begin inline asm
	mad.lo.s32 %r9437, %r16382, %r16387, %r9433;
	// end inline asm
	// begin inline asm
	mad.lo.s32 %r9441, %r1, %r16387, %r9429;
	// end inline asm
	// begin inline asm
	mad.lo.s32 %r9445, %r16390, %r1, %r9441;
	// end inline asm
	// begin inline asm
	mad.lo.s32 %r9449, %r1, %r1, %r9437;
	// end inline asm
	// begin inline asm
	mad.lo.s32 %r9453, %r16382, %r16387, %r9449;
	// end inline asm
	// begin inline asm
	mad.lo.s32 %r9457, %r1, %r16387, %r9445;
	// end inline asm
	// begin inline asm
	mad.lo.s32 %r9461, %r16390, %r1, %r9457;
	// end inline asm
	// begin inline asm
	mad.lo.s32 %r9465, %r1, %r1, %r9453;
	// end inline asm
	// begin inline asm
	mad.lo.s32 %r9469, %r16382, %r16387, %r9465;
	// end inline asm
	// begin inline asm
	mad.lo.s32 %r9473, %r1, %r16387, %r9461;
	// end inline asm
	// begin inline asm
	mad.lo.s32 %r9477, %r16390, %r1, %r9473;
	// end inline asm
	// begin inline asm
	mad.lo.s32 %r9481, %r1, %r1, %r9469;
	// end inline asm
	// begin inline asm
	mad.lo.s32 %r9485, %r16382, %r16387, %r9481;
	// end inline asm
	// begin inline asm
	mad.lo.s32 %r9489, %r1, %r16387, %r9477;
	// end inline asm
	// begin inline asm
	mad.lo.s32 %r9493, %r16390, %r1, %r9489;
	// end inline asm
	// begin inline asm
	mad.lo.s32 %r9497, %r1, %r1, %r9485;
	// end inline asm
	// begin inline asm
	mad.lo.s32 %r9501, %r16382, %r16387, %r9497;
	// end inline asm
	// begin inline asm
	mad.lo.s32 %r9505, %r1, %r16387, %r9493;
	// end inline asm
	// begin inline asm
	mad.lo.s32 %r9509, %r16390, %r1, %r9505;
	// end inline asm
	// begin inline asm
	mad.lo.s32 %r9513, %r1, %r1, %r9501;
	// end inline asm
	// begin inline asm
	mad.lo.s32 %r9517, %r16382, %r16387, %r9513;
	// end inline asm
	// begin inline asm
	mad.lo.s32 %r9521, %r1, %r16387, %r9509;
	// end inline asm
	// begin inline asm
	mad.lo.s32 %r9525, %r16390, %r1, %r9521;
	// end inline asm
	// begin inline asm
	mad.lo.s32 %r9529, %r1, %r1, %r9517;
	// end inline asm
	// begin inline asm
	mad.lo.s32 %r9533, %r16382, %r16387, %r9529;
	// end inline asm
	// begin inline asm
	mad.lo.s32 %r9537, %r1, %r16387, %r9525;
	// end inline asm
	// begin inline asm
	mad.lo.s32 %r9541, %r16390, %r1, %r9537;
	// end inline asm
	// begin inline asm
	mad.lo.s32 %r9545, %r1, %r1, %r9533;
	// end inline asm
	// begin inline asm
	mad.lo.s32 %r9549, %r16382, %r16387, %r9545;
	// end inline asm
	// begin inline asm
	mad.lo.s32 %r9553, %r1, %r16387, %r9541;
	// end inline asm
	// begin inline asm
	mad.lo.s32 %r9557, %r16390, %r1, %r9553;
	// end inline asm
	// begin inline asm
	mad.lo.s32 %r9561, %r1, %r1, %r9549;
	// end inline asm
	// begin inline asm
	mad.lo.s32 %r9565, %r16382, %r16387, %r9561;
	// end inline asm
	// begin inline asm
	mad.lo.s32 %r9569, %r1, %r16387, %r9557;
	// end inline asm
	// begin inline asm
	mad.lo.s32 %r9573, %r16390, %r1, %r9569;
	// end inline asm
	// begin inline asm
	mad.lo.s32 %r9577, %r1, %r1, %r9565;
	// end inline asm
	// begin inline asm
	mad.lo.s32 %r9581, %r16382, %r16387, %r9577;
	// end inline asm
	// begin inline asm
	mad.lo.s32 %r9585, %r1, %r16387, %r9573;
	// end inline asm
	// begin inline asm
	mad.lo.s32 %r9589, %r16390, %r1, %r9585;
	// end inline asm
	// begin inline asm
	mad.lo.s32 %r9593, %r1, %r1, %r9581;
	// end inline asm
	// begin inline asm
	mad.lo.s32 %r9597, %r16382, %r16387, %r9593;
	// end inline asm
	// begin inline asm
	mad.lo.s32 %r9601, %r1, %r16387, %r9589;
	// end inline asm
	// begin inline asm
	mad.lo.s32 %r9605, %r16390, %r1, %r9601;
	// end inline asm
	// begin inline asm
	mad.lo.s32 %r9609, %r1, %r1, %r9597;
	// end inline asm
	// begin inline asm
	mad.lo.s32 %r9613, %r16382, %r16387, %r9609;
	// end inline asm
	// begin inline asm
	mad.lo.s32 %r9617, %r1, %r16387, %r9605;
	// end inline asm
	// begin inline asm
	mad.lo.s32 %r9621, %r16390, %r1, %r9617;
	// end inline asm
	// begin inline asm
	mad.lo.s32 %r9625, %r1, %r1, %r9613;
	// end inline asm
	// begin inline asm
	mad.lo.s32 %r9629, %r16382, %r16387, %r9625;
	// end inline asm
	// begin inline asm
	mad.lo.s32 %r9633, %r1, %r16387, %r9621;
	// end inline asm
	// begin inline asm
	mad.lo.s32 %r9637, %r16390, %r1, %r9633;
	// end inline asm
	// begin inline asm
	mad.lo.s32 %r9641, %r1, %r1, %r9629;
	// end inline asm
	// begin inline asm
	mad.lo.s32 %r9645, %r16382, %r16387, %r9641;
	// end inline asm
	// begin inline asm
	mad.lo.s32 %r9649, %r1, %r16387, %r9637;
	// end inline asm
	// begin inline asm
	mad.lo.s32 %r9653, %r16390, %r1, %r9649;
	// end inline asm
	// begin inline asm
	mad.lo.s32 %r9657, %r1, %r1, %r9645;
	// end inline asm
	// begin inline asm
	mad.lo.s32 %r9661, %r16382, %r16387, %r9657;
	// end inline asm
	// begin inline asm
	mad.lo.s32 %r9665, %r1, %r16387, %r9653;
	// end inline asm
	// begin inline asm
	mad.lo.s32 %r9669, %r16390, %r1, %r9665;
	// end inline asm
	// begin inline asm
	mad.lo.s32 %r9673, %r1, %r1, %r9661;
	// end inline asm
	// begin inline asm
	mad.lo.s32 %r9677, %r16382, %r16387, %r9673;
	// end inline asm
	// begin inline asm
	mad.lo.s32 %r9681, %r1, %r16387, %r9669;
	// end inline asm
	// begin inline asm
	mad.lo.s32 %r9685, %r16390, %r1, %r9681;
	// end inline asm
	// begin inline asm
	mad.lo.s32 %r9689, %r1, %r1, %r9677;
	// end inline asm
	// begin inline asm
	mad.lo.s32 %r9693, %r16382, %r16387, %r9689;
	// end inline asm
	// begin inline asm
	mad.lo.s32 %r9697, %r1, %r16387, %r9685;
	// end inline asm
	// begin inline asm
	mad.lo.s32 %r9701, %r16390, %r1, %r9697;
	// end inline asm
	// begin inline asm
	mad.lo.s32 %r9705, %r1, %r1, %r9693;
	// end inline asm
	// begin inline asm
	mad.lo.s32 %r9709, %r16382, %r16387, %r9705;
	// end inline asm
	// begin inline asm
	mad.lo.s32 %r9713, %r1, %r16387, %r9701;
	// end inline asm
	// begin inline asm
	mad.lo.s32 %r9717, %r16390, %r1, %r9713;
	// end inline asm
	// begin inline asm
	mad.lo.s32 %r9721, %r1, %r1, %r9709;
	// end inline asm
	// begin inline asm
	mad.lo.s32 %r9725, %r16382, %r16387, %r9721;
	// end inline asm
	// begin inline asm
	mad.lo.s32 %r9729, %r1, %r16387, %r9717;
	// end inline asm
	// begin inline asm
	mad.lo.s32 %r9733, %r16390, %r1, %r9729;
	// end inline asm
	// begin inline asm
	mad.lo.s32 %r9737, %r1, %r1, %r9725;
	// end inline asm
	// begin inline asm
	mad.lo.s32 %r9741, %r16382, %r16387, %r9737;
	// end inline asm
	// begin inline asm
	mad.lo.s32 %r9745, %r1, %r16387, %r9733;
	// end inline asm
	// begin inline asm
	mad.lo.s32 %r9749, %r16390, %r1, %r9745;
	// end inline asm
	// begin inline asm
	mad.lo.s32 %r9753, %r1, %r1, %r9741;
	// end inline asm
	// begin inline asm
	mad.lo.s32 %r9757, %r16382, %r16387, %r9753;
	// end inline asm
	// begin inline asm
	mad.lo.s32 %r9761, %r1, %r16387, %r9749;
	// end inline asm
	// begin inline asm
	mad.lo.s32 %r9765, %r16390, %r1, %r9761;
	// end inline asm
	// begin inline asm
	mad.lo.s32 %r9769, %r1, %r1, %r9757;
	// end inline asm
	// begin inline asm
	mad.lo.s32 %r9773, %r16382, %r16387, %r9769;
	// end inline asm
	// begin inline asm
	mad.lo.s32 %r9777, %r1, %r16387, %r9765;
	// end inline asm
	// begin inline asm
	mad.lo.s32 %r9781, %r16390, %r1, %r9777;
	// end inline asm
	// begin inline asm
	mad.lo.s32 %r9785, %r1, %r1, %r9773;
	// end inline asm
	// begin inline asm
	mad.lo.s32 %r9789, %r16382, %r16387, %r9785;
	// end inline asm
	// begin inline asm
	mad.lo.s32 %r9793, %r1, %r16387, %r9781;
	// end inline asm
	// begin inline asm
	mad.lo.s32 %r9797, %r16390, %r1, %r9793;
	// end inline asm
	// begin inline asm
	mad.lo.s32 %r9801, %r1, %r1, %r9789;
	// end inline asm
	// begin inline asm
	mad.lo.s32 %r9805, %r16382, %r16387, %r9801;
	// end inline asm
	// begin inline asm
	mad.lo.s32 %r9809, %r1, %r16387, %r9797;
	// end inline asm
	// begin inline asm
	mad.lo.s32 %r9813, %r16390, %r1, %r9809;
	// end inline asm
	// begin inline asm
	mad.lo.s32 %r9817, %r1, %r1, %r9805;
	// end inline asm
	// begin inline asm
	mad.lo.s32 %r9821, %r16382, %r16387, %r9817;
	// end inline asm
	// begin inline asm
	mad.lo.s32 %r9825, %r1, %r16387, %r9813;
	// end inline asm
	// begin inline asm
	mad.lo.s32 %r9829, %r16390, %r1, %r9825;
	// end inline asm
	// begin inline asm
	mad.lo.s32 %r9833, %r1, %r1, %r9821;
	// end inline asm
	// begin inline asm
	mad.lo.s32 %r9837, %r16382, %r16387, %r9833;
	// end inline asm
	// begin inline asm
	mad.lo.s32 %r9841, %r1, %r16387, %r9829;
	// end inline asm
	// begin inline asm
	mad.lo.s32 %r9845, %r16390, %r1, %r9841;
	// end inline asm
	// begin inline asm
	mad.lo.s32 %r9849, %r1, %r1, %r9837;
	// end inline asm
	// begin inline asm
	mad.lo.s32 %r9853, %r16382, %r16387, %r9849;
	// end inline asm
	// begin inline asm
	mad.lo.s32 %r9857, %r1, %r16387, %r9845;
	// end inline asm
	// begin inline asm
	mad.lo.s32 %r9861, %r16390, %r1, %r9857;
	// end inline asm
	// begin inline asm
	mad.lo.s32 %r9865, %r1, %r1, %r9853;
	// end inline asm
	// begin inline asm
	mad.lo.s32 %r9869, %r16382, %r16387, %r9865;
	// end inline asm
	// begin inline asm
	mad.lo.s32 %r9873, %r1, %r16387, %r9861;
	// end inline asm
	// begin inline asm
	mad.lo.s32 %r9877, %r16390, %r1, %r9873;
	// end inline asm
	// begin inline asm
	mad.lo.s32 %r9881, %r1, %r1, %r9869;
	// end inline asm
	// begin inline asm
	mad.lo.s32 %r9885, %r16382, %r16387, %r9881;
	// end inline asm
	// begin inline asm
	mad.lo.s32 %r9889, %r1, %r16387, %r9877;
	// end inline asm
	// begin inline asm
	mad.lo.s32 %r9893, %r16390, %r1, %r9889;
	// end inline asm
	// begin inline asm
	mad.lo.s32 %r9897, %r1, %r1, %r9885;
	// end inline asm
	// begin inline asm
	mad.lo.s32 %r9901, %r16382, %r16387, %r9897;
	// end inline asm
	// begin inline asm
	mad.lo.s32 %r9905, %r1, %r16387, %r9893;
	// end inline asm
	// begin inline asm
	mad.lo.s32 %r9909, %r16390, %r1, %r9905;
	// end inline asm
	// begin inline asm
	mad.lo.s32 %r9913, %r1, %r1, %r9901;
	// end inline asm
	// begin inline asm
	mad.lo.s32 %r9917, %r16382, %r16387, %r9913;
	// end inline asm
	// begin inline asm
	mad.lo.s32 %r9921, %r1, %r16387, %r9909;
	// end inline asm
	// begin inline asm
	mad.lo.s32 %r9925, %r16390, %r1, %r9921;
	// end inline asm
	// begin inline asm
	mad.lo.s32 %r9929, %r1, %r1, %r9917;
	// end inline asm
	// begin inline asm
	mad.lo.s32 %r9933, %r16382, %r16387, %r9929;
	// end inline asm
	// begin inline asm
	mad.lo.s32 %r9937, %r1, %r16387, %r9925;
	// end inline asm
	// begin inline asm
	mad.lo.s32 %r9941, %r16390, %r1, %r9937;
	// end inline asm
	// begin inline asm
	mad.lo.s32 %r9945, %r1, %r1, %r9933;
	// end inline asm
	// begin inline asm
	mad.lo.s32 %r9949, %r16382, %r16387, %r9945;
	// end inline asm
	// begin inline asm
	mad.lo.s32 %r9953, %r1, %r16387, %r9941;
	// end inline asm
	// begin inline asm
	mad.lo.s32 %r9957, %r16390, %r1, %r9953;
	// end inline asm
	// begin inline asm
	mad.lo.s32 %r9961, %r1, %r1, %r9949;
	// end inline asm
	// begin inline asm
	mad.lo.s32 %r9965, %r16382, %r16387, %r9961;
	// end inline asm
	// begin inline asm
	mad.lo.s32 %r9969, %r1, %r16387, %r9957;
	// end inline asm
	// begin inline asm
	mad.lo.s32 %r9973, %r16390, %r1, %r9969;
	// end inline asm
	// begin inline asm
	mad.lo.s32 %r9977, %r1, %r1, %r9965;
	// end inline asm
	// begin inline asm
	mad.lo.s32 %r9981, %r16382, %r16387, %r9977;
	// end inline asm
	// begin inline asm
	mad.lo.s32 %r9985, %r1, %r16387, %r9973;
	// end inline asm
	// begin inline asm
	mad.lo.s32 %r9989, %r16390, %r1, %r9985;
	// end inline asm
	// begin inline asm
	mad.lo.s32 %r9993, %r1, %r1, %r9981;
	// end inline asm
	// begin inline asm
	mad.lo.s32 %r9997, %r16382, %r16387, %r9993;
	// end inline asm
	// begin inline asm
	mad.lo.s32 %r10001, %r1, %r16387, %r9989;
	// end inline asm
	// begin inline asm
	mad.lo.s32 %r10005, %r16390, %r1, %r10001;
	// end inline asm
	// begin inline asm
	mad.lo.s32 %r10009, %r1, %r1, %r9997;
	// end inline asm
	// begin inline asm
	mad.lo.s32 %r10013, %r16382, %r16387, %r10009;
	// end inline asm
	// begin inline asm
	mad.lo.s32 %r10017, %r1, %r16387, %r10005;
	// end inline asm
	// begin inline asm
	mad.lo.s32 %r10021, %r16390, %r1, %r10017;
	// end inline asm
	// begin inline asm
	mad.lo.s32 %r10025, %r1, %r1, %r10013;
	// end inline asm
	// begin inline asm
	mad.lo.s32 %r10029, %r16382, %r16387, %r10025;
	// end inline asm
	// begin inline asm
	mad.lo.s32 %r10033, %r1, %r16387, %r10021;
	// end inline asm
	// begin inline asm
	mad.lo.s32 %r10037, %r16390, %r1, %r10033;
	// end inline asm
	// begin inline asm
	mad.lo.s32 %r10041, %r1, %r1, %r10029;
	// end inline asm
	// begin inline asm
	mad.lo.s32 %r10045, %r16382, %r16387, %r10041;
	// end inline asm
	// begin inline asm
	mad.lo.s32 %r10049, %r1, %r16387, %r10037;
	// end inline asm
	// begin inline asm
	mad.lo.s32 %r10053, %r16390, %r1, %r10049;
	// end inline asm
	// begin inline asm
	mad.lo.s32 %r10057, %r1, %r1, %r10045;
	// end inline asm
	// begin inline asm
	mad.lo.s32 %r10061, %r16382, %r16387, %r10057;
	// end inline asm
	// begin inline asm
	mad.lo.s32 %r10065, %r1, %r16387, %r10053;
	// end inline asm
	// begin inline asm
	mad.lo.s32 %r10069, %r16390, %r1, %r10065;
	// end inline asm
	// begin inline asm
	mad.lo.s32 %r10073, %r1, %r1, %r10061;
	// end inline asm
	// begin inline asm
	mad.lo.s32 %r10077, %r16382, %r16387, %r10073;
	// end inline asm
	// begin inline asm
	mad.lo.s32 %r10081, %r1, %r16387, %r10069;
	// end inline asm
	// begin inline asm
	mad.lo.s32 %r10085, %r16390, %r1, %r10081;
	// end inline asm
	// begin inline asm
	mad.lo.s32 %r10089, %r1, %r1, %r10077;
	// end inline asm
	// begin inline asm
	mad.lo.s32 %r10093, %r16382, %r16387, %r10089;
	// end inline asm
	// begin inline asm
	mad.lo.s32 %r10097, %r1, %r16387, %r10085;
	// end inline asm
	// begin inline asm
	mad.lo.s32 %r10101, %r16390, %r1, %r10097;
	// end inline asm
	// begin inline asm
	mad.lo.s32 %r10105, %r1, %r1, %r10093;
	// end inline asm
	// begin inline asm
	mad.lo.s32 %r10109, %r16382, %r16387, %r10105;
	// end inline asm
	// begin inline asm
	mad.lo.s32 %r10113, %r1, %r16387, %r10101;
	// end inline asm
	// begin inline asm
	mad.lo.s32 %r10117, %r16390, %r1, %r10113;
	// end inline asm
	// begin inline asm
	mad.lo.s32 %r10121, %r1, %r1, %r10109;
	// end inline asm
	// begin inline asm
	mad.lo.s32 %r10125, %r16382, %r16387, %r10121;
	// end inline asm
	// begin inline asm
	mad.lo.s32 %r10129, %r1, %r16387, %r10117;
	// end inline asm
	// begin inline asm
	mad.lo.s32 %r10133, %r16390, %r1, %r10129;
	// end inline asm
	// begin inline asm
	mad.lo.s32 %r10137, %r1, %r1, %r10125;
	// end inline asm
	// begin inline asm
	mad.lo.s32 %r10141, %r16382, %r16387, %r10137;
	// end inline asm
	// begin inline asm
	mad.lo.s32 %r10145, %r1, %r16387, %r10133;
	// end inline asm
	// begin inline asm
	mad.lo.s32 %r10149, %r16390, %r1, %r10145;
	// end inline asm
	// begin inline asm
	mad.lo.s32 %r10153, %r1, %r1, %r10141;
	// end inline asm
	// begin inline asm
	mad.lo.s32 %r10157, %r16382, %r16387, %r10153;
	// end inline asm
	// begin inline asm
	mad.lo.s32 %r10161, %r1, %r16387, %r10149;
	// end inline asm
	// begin inline asm
	mad.lo.s32 %r10165, %r16390, %r1, %r10161;
	// end inline asm
	// begin inline asm
	mad.lo.s32 %r10169, %r1, %r1, %r10157;
	// end inline asm
	// begin inline asm
	mad.lo.s32 %r10173, %r16382, %r16387, %r10169;
	// end inline asm
	// begin inline asm
	mad.lo.s32 %r10177, %r1, %r16387, %r10165;
	// end inline asm
	// begin inline asm
	mad.lo.s32 %r10181, %r16390, %r1, %r10177;
	// end inline asm
	// begin inline asm
	mad.lo.s32 %r10185, %r1, %r1, %r10173;
	// end inline asm
	// begin inline asm
	mad.lo.s32 %r10189, %r16382, %r16387, %r10185;
	// end inline asm
	// begin inline asm
	mad.lo.s32 %r10193, %r1, %r16387, %r10181;
	// end inline asm
	// begin inline asm
	mad.lo.s32 %r10197, %r16390, %r1, %r10193;
	// end inline asm
	// begin inline asm
	mad.lo.s32 %r10201, %r1, %r1, %r10189;
	// end inline asm
	// begin inline asm
	mad.lo.s32 %r10205, %r16382, %r16387, %r10201;
	// end inline asm
	// begin inline asm
	mad.lo.s32 %r10209, %r1, %r16387, %r10197;
	// end inline asm
	// begin inline asm
	mad.lo.s32 %r10213, %r16390, %r1, %r10209;
	// end inline asm
	// begin inline asm
	mad.lo.s32 %r10217, %r1, %r1, %r10205;
	// end inline asm
	// begin inline asm
	mad.lo.s32 %r10221, %r16382, %r16387, %r10217;
	// end inline asm
	// begin inline asm
	mad.lo.s32 %r10225, %r1, %r16387, %r10213;
	// end inline asm
	// begin inline asm
	mad.lo.s32 %r10229, %r16390, %r1, %r10225;
	// end inline asm
	// begin inline asm
	mad.lo.s32 %r10233, %r1, %r1, %r10221;
	// end inline asm
	// begin inline asm
	mad.lo.s32 %r10237, %r16382, %r16387, %r10233;
	// end inline asm
	// begin inline asm
	mad.lo.s32 %r10241, %r1, %r16387, %r10229;
	// end inline asm
	// begin inline asm
	mad.lo.s32 %r10245, %r16390, %r1, %r10241;
	// end inline asm
	// begin inline asm
	mad.lo.s32 %r10249, %r1, %r1, %r10237;
	// end inline asm
	// begin inline asm
	mad.lo.s32 %r10253, %r16382, %r16387, %r10249;
	// end inline asm
	// begin inline asm
	mad.lo.s32 %r10257, %r1, %r16387, %r10245;
	// end inline asm
	// begin inline asm
	mad.lo.s32 %r10261, %r16390, %r1, %r10257;
	// end inline asm
	// begin inline asm
	mad.lo.s32 %r10265, %r1, %r1, %r10253;
	// end inline asm
	// begin inline asm
	mad.lo.s32 %r10269, %r16382, %r16387, %r10265;
	// end inline asm
	// begin inline asm
	mad.lo.s32 %r10273, %r1, %r16387, %r10261;
	// end inline asm
	// begin inline asm
	mad.lo.s32 %r10277, %r16390, %r1, %r10273;
	// end inline asm
	// begin inline asm
	mad.lo.s32 %r10281, %r1, %r1, %r10269;
	// end inline asm
	// begin inline asm
	mad.lo.s32 %r10285, %r16382, %r16387, %r10281;
	// end inline asm
	// begin inline asm
	mad.lo.s32 %r10289, %r1, %r16387, %r10277;
	// end inline asm
	// begin inline asm
	mad.lo.s32 %r10293, %r16390, %r1, %r10289;
	// end inline asm
	// begin inline asm
	mad.lo.s32 %r10297, %r1, %r1, %r10285;
	// end inline asm
	// begin inline asm
	mad.lo.s32 %r10301, %r16382, %r16387, %r10297;
	// end inline asm
	// begin inline asm
	mad.lo.s32 %r10305, %r1, %r16387, %r10293;
	// end inline asm
	// begin inline asm
	mad.lo.s32 %r10309, %r16390, %r1, %r10305;
	// end inline asm
	// begin inline asm
	mad.lo.s32 %r10313, %r1, %r1, %r10301;
	// end inline asm
	// begin inline asm
	mad.lo.s32 %r10317, %r16382, %r16387, %r10313;
	// end inline asm
	// begin inline asm
	mad.lo.s32 %r10321, %r1, %r16387, %r10309;
	// end inline asm
	// begin inline asm
	mad.lo.s32 %r10325, %r16390, %r1, %r10321;
	// end inline asm
	// begin inline asm
	mad.lo.s32 %r10329, %r1, %r1, %r10317;
	// end inline asm
	// begin inline asm
	mad.lo.s32 %r10333, %r16382, %r16387, %r10329;
	// end inline asm
	// begin inline asm
	mad.lo.s32 %r10337, %r1, %r16387, %r10325;
	// end inline asm
	// begin inline asm
	mad.lo.s32 %r10341, %r16390, %r1, %r10337;
	// end inline asm
	// begin inline asm
	mad.lo.s32 %r10345, %r1, %r1, %r10333;
	// end inline asm
	// begin inline asm
	mad.lo.s32 %r10349, %r16382, %r16387, %r10345;
	// end inline asm
	// begin inline asm
	mad.lo.s32 %r10353, %r1, %r16387, %r10341;
	// end inline asm
	// begin inline asm
	mad.lo.s32 %r10357, %r16390, %r1, %r10353;
	// end inline asm
	// begin inline asm
	mad.lo.s32 %r10361, %r1, %r1, %r10349;
	// end inline asm
	// begin inline asm
	mad.lo.s32 %r10365, %r16382, %r16387, %r10361;
	// end inline asm
	// begin inline asm
	mad.lo.s32 %r10369, %r1, %r16387, %r10357;
	// end inline asm
	// begin inline asm
	mad.lo.s32 %r10373, %r16390, %r1, %r10369;
	// end inline asm
	// begin inline asm
	mad.lo.s32 %r10377, %r1, %r1, %r10365;
	// end inline asm
	// begin inline asm
	mad.lo.s32 %r10381, %r16382, %r16387, %r10377;
	// end inline asm
	// begin inline asm
	mad.lo.s32 %r10385, %r1, %r16387, %r10373;
	// end inline asm
	// begin inline asm
	mad.lo.s32 %r10389, %r16390, %r1, %r10385;
	// end inline asm
	// begin inline asm
	mad.lo.s32 %r10393, %r1, %r1, %r10381;
	// end inline asm
	// begin inline asm
	mad.lo.s32 %r10397, %r16382, %r16387, %r10393;
	// end inline asm
	// begin inline asm
	mad.lo.s32 %r10401, %r1, %r16387, %r10389;
	// end inline asm
	// begin inline asm
	mad.lo.s32 %r10405, %r16390, %r1, %r10401;
	// end inline asm
	// begin inline asm
	mad.lo.s32 %r10409, %r1, %r1, %r10397;
	// end inline asm
	// begin inline asm
	mad.lo.s32 %r10413, %r16382, %r16387, %r10409;
	// end inline asm
	// begin inline asm
	mad.lo.s32 %r10417, %r1, %r16387, %r10405;
	// end inline asm
	// begin inline asm
	mad.lo.s32 %r10421, %r16390, %r1, %r10417;
	// end inline asm
	// begin inline asm
	mad.lo.s32 %r10425, %r1, %r1, %r10413;
	// end inline asm
	// begin inline asm
	mad.lo.s32 %r10429, %r16382, %r16387, %r10425;
	// end inline asm
	// begin inline asm
	mad.lo.s32 %r10433, %r1, %r16387, %r10421;
	// end inline asm
	// begin inline asm
	mad.lo.s32 %r10437, %r16390, %r1, %r10433;
	// end inline asm
	// begin inline asm
	mad.lo.s32 %r10441, %r1, %r1, %r10429;
	// end inline asm
	// begin inline asm
	mad.lo.s32 %r10445, %r16382, %r16387, %r10441;
	// end inline asm
	// begin inline asm
	mad.lo.s32 %r10449, %r1, %r16387, %r10437;
	// end inline asm
	// begin inline asm
	mad.lo.s32 %r10453, %r16390, %r1, %r10449;
	// end inline asm
	// begin inline asm
	mad.lo.s32 %r10457, %r1, %r1, %r10445;
	// end inline asm
	// begin inline asm
	mad.lo.s32 %r10461, %r16382, %r16387, %r10457;
	// end inline asm
	// begin inline asm
	mad.lo.s32 %r10465, %r1, %r16387, %r10453;
	// end inline asm
	// begin inline asm
	mad.lo.s32 %r10469, %r16390, %r1, %r10465;
	// end inline asm
	// begin inline asm
	mad.lo.s32 %r10473, %r1, %r1, %r10461;
	// end inline asm
	// begin inline asm
	mad.lo.s32 %r10477, %r16382, %r16387, %r10473;
	// end inline asm
	// begin inline asm
	mad.lo.s32 %r10481, %r1, %r16387, %r10469;
	// end inline asm
	// begin inline asm
	mad.lo.s32 %r10485, %r16390, %r1, %r10481;
	// end inline asm
	// begin inline asm
	mad.lo.s32 %r10489, %r1, %r1, %r10477;
	// end inline asm
	// begin inline asm
	mad.lo.s32 %r10493, %r16382, %r16387, %r10489;
	// end inline asm
	// begin inline asm
	mad.lo.s32 %r10497, %r1, %r16387, %r10485;
	// end inline asm
	// begin inline asm
	mad.lo.s32 %r10501, %r16390, %r1, %r10497;
	// end inline asm
	// begin inline asm
	mad.lo.s32 %r10505, %r1, %r1, %r10493;
	// end inline asm
	// begin inline asm
	mad.lo.s32 %r10509, %r16382, %r16387, %r10505;
	// end inline asm
	// begin inline asm
	mad.lo.s32 %r10513, %r1, %r16387, %r10501;
	// end inline asm
	// begin inline asm
	mad.lo.s32 %r10517, %r16390, %r1, %r10513;
	// end inline asm
	// begin inline asm
	mad.lo.s32 %r10521, %r1, %r1, %r10509;
	// end inline asm
	// begin inline asm
	mad.lo.s32 %r10525, %r16382, %r16387, %r10521;
	// end inline asm
	// begin inline asm
	mad.lo.s32 %r10529, %r1, %r16387, %r10517;
	// end inline asm
	// begin inline asm
	mad.lo.s32 %r10533, %r16390, %r1, %r10529;
	// end inline asm
	// begin inline asm
	mad.lo.s32 %r10537, %r1, %r1, %r10525;
	// end inline asm
	// begin inline asm
	mad.lo.s32 %r10541, %r16382, %r16387, %r10537;
	// end inline asm
	// begin inline asm
	mad.lo.s32 %r10545, %r1, %r16387, %r10533;
	// end inline asm
	// begin inline asm
	mad.lo.s32 %r10549, %r16390, %r1, %r10545;
	// end inline asm
	// begin inline asm
	mad.lo.s32 %r10553, %r1, %r1, %r10541;
	// end inline asm
	// begin inline asm
	mad.lo.s32 %r10557, %r16382, %r16387, %r10553;
	// end inline asm
	// begin inline asm
	mad.lo.s32 %r10561, %r1, %r16387, %r10549;
	// end inline asm
	// begin inline asm
	mad.lo.s32 %r10565, %r16390, %r1, %r10561;
	// end inline asm
	// begin inline asm
	mad.lo.s32 %r10569, %r1, %r1, %r10557;
	// end inline asm
	// begin inline asm
	mad.lo.s32 %r10573, %r16382, %r16387, %r10569;
	// end inline asm
	// begin inline asm
	mad.lo.s32 %r10577, %r1, %r16387, %r10565;
	// end inline asm
	// begin inline asm
	mad.lo.s32 %r10581, %r16390, %r1, %r10577;
	// end inline asm
	// begin inline asm
	mad.lo.s32 %r10585, %r1, %r1, %r10573;
	// end inline asm
	// begin inline asm
	mad.lo.s32 %r10589, %r16382, %r16387, %r10585;
	// end inline asm
	// begin inline asm
	mad.lo.s32 %r10593, %r1, %r16387, %r10581;
	// end inline asm
	// begin inline asm
	mad.lo.s32 %r10597, %r16390, %r1, %r10593;
	// end inline asm
	// begin inline asm
	mad.lo.s32 %r10601, %r1, %r1, %r10589;
	// end inline asm
	// begin inline asm
	mad.lo.s32 %r10605, %r16382, %r16387, %r10601;
	// end inline asm
	// begin inline asm
	mad.lo.s32 %r10609, %r1, %r16387, %r10597;
	// end inline asm
	// begin inline asm
	mad.lo.s32 %r10613, %r16390, %r1, %r10609;
	// end inline asm
	// begin inline asm
	mad.lo.s32 %r10617, %r1, %r1, %r10605;
	// end inline asm
	// begin inline asm
	mad.lo.s32 %r10621, %r16382, %r16387, %r10617;
	// end inline asm
	// begin inline asm
	mad.lo.s32 %r10625, %r1, %r16387, %r10613;
	// end inline asm
	// begin inline asm
	mad.lo.s32 %r10629, %r16390, %r1, %r10625;
	// end inline asm
	// begin inline asm
	mad.lo.s32 %r10633, %r1, %r1, %r10621;
	// end inline asm
	// begin inline asm
	mad.lo.s32 %r10637, %r16382, %r16387, %r10633;
	// end inline asm
	// begin inline asm
	mad.lo.s32 %r10641, %r1, %r16387, %r10629;
	// end inline asm
	// begin inline asm
	mad.lo.s32 %r10645, %r16390, %r1, %r10641;
	// end inline asm
	// begin inline asm
	mad.lo.s32 %r10649, %r1, %r1, %r10637;
	// end inline asm
	// begin inline asm
	mad.lo.s32 %r10653, %r16382, %r16387, %r10649;
	// end inline asm
	// begin inline asm
	mad.lo.s32 %r10657, %r1, %r16387, %r10645;
	// end inline asm
	// begin inline asm
	mad.lo.s32 %r10661, %r16390, %r1, %r10657;
	// end inline asm
	// begin inline asm
	mad.lo.s32 %r10665, %r1, %r1, %r10653;
	// end inline asm
	// begin inline asm
	mad.lo.s32 %r10669, %r16382, %r16387, %r10665;
	// end inline asm
	// begin inline asm
	mad.lo.s32 %r10673, %r1, %r16387, %r10661;
	// end inline asm
	// begin inline asm
	mad.lo.s32 %r10677, %r16390, %r1, %r10673;
	// end inline asm
	// begin inline asm
	mad.lo.s32 %r10681, %r1, %r1, %r10669;
	// end inline asm
	// begin inline asm
	mad.lo.s32 %r10685, %r16382, %r16387, %r10681;
	// end inline asm
	// begin inline asm
	mad.lo.s32 %r10689, %r1, %r16387, %r10677;
	// end inline asm
	// begin inline asm
	mad.lo.s32 %r10693, %r16390, %r1, %r10689;
	// end inline asm
	// begin inline asm
	mad.lo.s32 %r10697, %r1, %r1, %r10685;
	// end inline asm
	// begin inline asm
	mad.lo.s32 %r10701, %r16382, %r16387, %r10697;
	// end inline asm
	// begin inline asm
	mad.lo.s32 %r10705, %r1, %r16387, %r10693;
	// end inline asm
	// begin inline asm
	mad.lo.s32 %r10709, %r16390, %r1, %r10705;
	// end inline asm
	// begin inline asm
	mad.lo.s32 %r10713, %r1, %r1, %r10701;
	// end inline asm
	// begin inline asm
	mad.lo.s32 %r10717, %r16382, %r16387, %r10713;
	// end inline asm
	// begin inline asm
	mad.lo.s32 %r10721, %r1, %r16387, %r10709;
	// end inline asm
	// begin inline asm
	mad.lo.s32 %r10725, %r16390, %r1, %r10721;
	// end inline asm
	// begin inline asm
	mad.lo.s32 %r10729, %r1, %r1, %r10717;
	// end inline asm
	// begin inline asm
	mad.lo.s32 %r10733, %r16382, %r16387, %r10729;
	// end inline asm
	// begin inline asm
	mad.lo.s32 %r10737, %r1, %r16387, %r10725;
	// end inline asm
	// begin inline asm
	mad.lo.s32 %r10741, %r16390, %r1, %r10737;
	// end inline asm
	// begin inline asm
	mad.lo.s32 %r10745, %r1, %r1, %r10733;
	// end inline asm
	// begin inline asm
	mad.lo.s32 %r10749, %r16382, %r16387, %r10745;
	// end inline asm
	// begin inline asm
	mad.lo.s32 %r10753, %r1, %r16387, %r10741;
	// end inline asm
	// begin inline asm
	mad.lo.s32 %r10757, %r16390, %r1, %r10753;
	// end inline asm
	// begin inline asm
	mad.lo.s32 %r10761, %r1, %r1, %r10749;
	// end inline asm
	// begin inline asm
	mad.lo.s32 %r10765, %r16382, %r16387, %r10761;
	// end inline asm
	// begin inline asm
	mad.lo.s32 %r10769, %r1, %r16387, %r10757;
	// end inline asm
	// begin inline asm
	mad.lo.s32 %r10773, %r16390, %r1, %r10769;
	// end inline asm
	// begin inline asm
	mad.lo.s32 %r10777, %r1, %r1, %r10765;
	// end inline asm
	// begin inline asm
	mad.lo.s32 %r10781, %r16382, %r16387, %r10777;
	// end inline asm
	// begin inline asm
	mad.lo.s32 %r10785, %r1, %r16387, %r10773;
	// end inline asm
	// begin inline asm
	mad.lo.s32 %r10789, %r16390, %r1, %r10785;
	// end inline asm
	// begin inline asm
	mad.lo.s32 %r10793, %r1, %r1, %r10781;
	// end inline asm
	// begin inline asm
	mad.lo.s32 %r10797, %r16382, %r16387, %r10793;
	// end inline asm
	// begin inline asm
	mad.lo.s32 %r10801, %r1, %r16387, %r10789;
	// end inline asm
	// begin inline asm
	mad.lo.s32 %r10805, %r16390, %r1, %r10801;
	// end inline asm
	// begin inline asm
	mad.lo.s32 %r10809, %r1, %r1, %r10797;
	// end inline asm
	// begin inline asm
	mad.lo.s32 %r10813, %r16382, %r16387, %r10809;
	// end inline asm
	// begin inline asm
	mad.lo.s32 %r10817, %r1, %r16387, %r10805;
	// end inline asm
	// begin inline asm
	mad.lo.s32 %r10821, %r16390, %r1, %r10817;
	// end inline asm
	// begin inline asm
	mad.lo.s32 %r10825, %r1, %r1, %r10813;
	// end inline asm
	// begin inline asm
	mad.lo.s32 %r10829, %r16382, %r16387, %r10825;
	// end inline asm
	// begin inline asm
	mad.lo.s32 %r10833, %r1, %r16387, %r10821;
	// end inline asm
	// begin inline asm
	mad.lo.s32 %r10837, %r16390, %r1, %r10833;
	// end inline asm
	// begin inline asm
	mad.lo.s32 %r10841, %r1, %r1, %r10829;
	// end inline asm
	// begin inline asm
	mad.lo.s32 %r10845, %r16382, %r16387, %r10841;
	// end inline asm
	// begin inline asm
	mad.lo.s32 %r10849, %r1, %r16387, %r10837;
	// end inline asm
	// begin inline asm
	mad.lo.s32 %r10853, %r16390, %r1, %r10849;
	// end inline asm
	// begin inline asm
	mad.lo.s32 %r10857, %r1, %r1, %r10845;
	// end inline asm
	// begin inline asm
	mad.lo.s32 %r10861, %r16382, %r16387, %r10857;
	// end inline asm
	// begin inline asm
	mad.lo.s32 %r10865, %r1, %r16387, %r10853;
	// end inline asm
	// begin inline asm
	mad.lo.s32 %r10869, %r16390, %r1, %r10865;
	// end inline asm
	// begin inline asm
	mad.lo.s32 %r10873, %r1, %r1, %r10861;
	// end inline asm
	// begin inline asm
	mad.lo.s32 %r10877, %r16382, %r16387, %r10873;
	// end inline asm
	// begin inline asm
	mad.lo.s32 %r10881, %r1, %r16387, %r10869;
	// end inline asm
	// begin inline asm
	mad.lo.s32 %r10885, %r16390, %r1, %r10881;
	// end inline asm
	// begin inline asm
	mad.lo.s32 %r10889, %r1, %r1, %r10877;
	// end inline asm
	// begin inline asm
	mad.lo.s32 %r10893, %r16382, %r16387, %r10889;
	// end inline asm
	// begin inline asm
	mad.lo.s32 %r10897, %r1, %r16387, %r10885;
	// end inline asm
	// begin inline asm
	mad.lo.s32 %r10901, %r16390, %r1, %r10897;
	// end inline asm
	// begin inline asm
	mad.lo.s32 %r10905, %r1, %r1, %r10893;
	// end inline asm
	// begin inline asm
	mad.lo.s32 %r10909, %r16382, %r16387, %r10905;
	// end inline asm
	// begin inline asm
	mad.lo.s32 %r10913, %r1, %r16387, %r10901;
	// end inline asm
	// begin inline asm
	mad.lo.s32 %r10917, %r16390, %r1, %r10913;
	// end inline asm
	// begin inline asm
	mad.lo.s32 %r10921, %r1, %r1, %r10909;
	// end inline asm
	// begin inline asm
	mad.lo.s32 %r10925, %r16382, %r16387, %r10921;
	// end inline asm
	// begin inline asm
	mad.lo.s32 %r10929, %r1, %r16387, %r10917;
	// end inline asm
	// begin inline asm
	mad.lo.s32 %r10933, %r16390, %r1, %r10929;
	// end inline asm
	// begin inline asm
	mad.lo.s32 %r10937, %r1, %r1, %r10925;
	// end inline asm
	// begin inline asm
	mad.lo.s32 %r10941, %r16382, %r16387, %r10937;
	// end inline asm
	// begin inline asm
	mad.lo.s32 %r10945, %r1, %r16387, %r10933;
	// end inline asm
	// begin inline asm
	mad.lo.s32 %r10949, %r16390, %r1, %r10945;
	// end inline asm
	// begin inline asm
	mad.lo.s32 %r10953, %r1, %r1, %r10941;
	// end inline asm
	// begin inline asm
	mad.lo.s32 %r10957, %r16382, %r16387, %r10953;
	// end inline asm
	// begin inline asm
	mad.lo.s32 %r10961, %r1, %r16387, %r10949;
	// end inline asm
	// begin inline asm
	mad.lo.s32 %r10965, %r16390, %r1, %r10961;
	// end inline asm
	// begin inline asm
	mad.lo.s32 %r10969, %r1, %r1, %r10957;
	// end inline asm
	// begin inline asm
	mad.lo.s32 %r10973, %r16382, %r16387, %r10969;
	// end inline asm
	// begin inline asm
	mad.lo.s32 %r10977, %r1, %r16387, %r10965;
	// end inline asm
	// begin inline asm
	mad.lo.s32 %r10981, %r16390, %r1, %r10977;
	// end inline asm
	// begin inline asm
	mad.lo.s32 %r10985, %r1, %r1, %r10973;
	// end inline asm
	// begin inline asm
	mad.lo.s32 %r10989, %r16382, %r16387, %r10985;
	// end inline asm
	// begin inline asm
	mad.lo.s32 %r10993, %r1, %r16387, %r10981;
	// end inline asm
	// begin inline asm
	mad.lo.s32 %r10997, %r16390, %r1, %r10993;
	// end inline asm
	// begin inline asm
	mad.lo.s32 %r11001, %r1, %r1, %r10989;
	// end inline asm
	// begin inline asm
	mad.lo.s32 %r11005, %r16382, %r16387, %r11001;
	// end inline asm
	// begin inline asm
	mad.lo.s32 %r11009, %r1, %r16387, %r10997;
	// end inline asm
	// begin inline asm
	mad.lo.s32 %r11013, %r16390, %r1, %r11009;
	// end inline asm
	// begin inline asm
	mad.lo.s32 %r11017, %r1, %r1, %r11005;
	// end inline asm
	// begin inline asm
	mad.lo.s32 %r11021, %r16382, %r16387, %r11017;
	// end inline asm
	// begin inline asm
	mad.lo.s32 %r11025, %r1, %r16387, %r11013;
	// end inline asm
	// begin inline asm
	mad.lo.s32 %r11029, %r16390, %r1, %r11025;
	// end inline asm
	// begin inline asm
	mad.lo.s32 %r11033, %r1, %r1, %r11021;
	// end inline asm
	// begin inline asm
	mad.lo.s32 %r11037, %r16382, %r16387, %r11033;
	// end inline asm
	// begin inline asm
	mad.lo.s32 %r11041, %r1, %r16387, %r11029;
	// end inline asm
	// begin inline asm
	mad.lo.s32 %r11045, %r16390, %r1, %r11041;
	// end inline asm
	// begin inline asm
	mad.lo.s32 %r11049, %r1, %r1, %r11037;
	// end inline asm
	// begin inline asm
	mad.lo.s32 %r11053, %r16382, %r16387, %r11049;
	// end inline asm
	// begin inline asm
	mad.lo.s32 %r11057, %r1, %r16387, %r11045;
	// end inline asm
	// begin inline asm
	mad.lo.s32 %r11061, %r16390, %r1, %r11057;
	// end inline asm
	// begin inline asm
	mad.lo.s32 %r11065, %r1, %r1, %r11053;
	// end inline asm
	// begin inline asm
	mad.lo.s32 %r11069, %r16382, %r16387, %r11065;
	// end inline asm
	// begin inline asm
	mad.lo.s32 %r11073, %r1, %r16387, %r11061;
	// end inline asm
	// begin inline asm
	mad.lo.s32 %r11077, %r16390, %r1, %r11073;
	// end inline asm
	// begin inline asm
	mad.lo.s32 %r11081, %r1, %r1, %r11069;
	// end inline asm
	// begin inline asm
	mad.lo.s32 %r11085, %r16382, %r16387, %r11081;
	// end inline asm
	// begin inline asm
	mad.lo.s32 %r11089, %r1, %r16387, %r11077;
	// end inline asm
	// begin inline asm
	mad.lo.s32 %r11093, %r16390, %r1, %r11089;
	// end inline asm
	// begin inline asm
	mad.lo.s32 %r11097, %r1, %r1, %r11085;
	// end inline asm
	// begin inline asm
	mad.lo.s32 %r11101, %r16382, %r16387, %r11097;
	// end inline asm
	// begin inline asm
	mad.lo.s32 %r11105, %r1, %r16387, %r11093;
	// end inline asm
	// begin inline asm
	mad.lo.s32 %r11109, %r16390, %r1, %r11105;
	// end inline asm
	// begin inline asm
	mad.lo.s32 %r11113, %r1, %r1, %r11101;
	// end inline asm
	// begin inline asm
	mad.lo.s32 %r11117, %r16382, %r16387, %r11113;
	// end inline asm
	// begin inline asm
	mad.lo.s32 %r11121, %r1, %r16387, %r11109;
	// end inline asm
	// begin inline asm
	mad.lo.s32 %r11125, %r16390, %r1, %r11121;
	// end inline asm
	// begin inline asm
	mad.lo.s32 %r11129, %r1, %r1, %r11117;
	// end inline asm
	// begin inline asm
	mad.lo.s32 %r11133, %r16382, %r16387, %r11129;
	// end inline asm
	// begin inline asm
	mad.lo.s32 %r11137, %r1, %r16387, %r11125;
	// end inline asm
	// begin inline asm
	mad.lo.s32 %r11141, %r16390, %r1, %r11137;
	// end inline asm
	// begin inline asm
	mad.lo.s32 %r11145, %r1, %r1, %r11133;
	// end inline asm
	// begin inline asm
	mad.lo.s32 %r11149, %r16382, %r16387, %r11145;
	// end inline asm
	// begin inline asm
	mad.lo.s32 %r11153, %r1, %r16387, %r11141;
	// end inline asm
	// begin inline asm
	mad.lo.s32 %r11157, %r16390, %r1, %r11153;
	// end inline asm
	// begin inline asm
	mad.lo.s32 %r11161, %r1, %r1, %r11149;
	// end inline asm
	// begin inline asm
	mad.lo.s32 %r11165, %r16382, %r16387, %r11161;
	// end inline asm
	// begin inline asm
	mad.lo.s32 %r11169, %r1, %r16387, %r11157;
	// end inline asm
	// begin inline asm
	mad.lo.s32 %r11173, %r16390, %r1, %r11169;
	// end inline asm
	// begin inline asm
	mad.lo.s32 %r11177, %r1, %r1, %r11165;
	// end inline asm
	// begin inline asm
	mad.lo.s32 %r11181, %r16382, %r16387, %r11177;
	// end inline asm
	// begin inline asm
	mad.lo.s32 %r11185, %r1, %r16387, %r11173;
	// end inline asm
	// begin inline asm
	mad.lo.s32 %r11189, %r16390, %r1, %r11185;
	// end inline asm
	// begin inline asm
	mad.lo.s32 %r11193, %r1, %r1, %r11181;
	// end inline asm
	// begin inline asm
	mad.lo.s32 %r11197, %r16382, %r16387, %r11193;
	// end inline asm
	// begin inline asm
	mad.lo.s32 %r11201, %r1, %r16387, %r11189;
	// end inline asm
	// begin inline asm
	mad.lo.s32 %r11205, %r16390, %r1, %r11201;
	// end inline asm
	// begin inline asm
	mad.lo.s32 %r11209, %r1, %r1, %r11197;
	// end inline asm
	// begin inline asm
	mad.lo.s32 %r11213, %r16382, %r16387, %r11209;
	// end inline asm
	// begin inline asm
	mad.lo.s32 %r11217, %r1, %r16387, %r11205;
	// end inline asm
	// begin inline asm
	mad.lo.s32 %r11221, %r16390, %r1, %r11217;
	// end inline asm
	// begin inline asm
	mad.lo.s32 %r11225, %r1, %r1, %r11213;
	// end inline asm
	// begin inline asm
	mad.lo.s32 %r11229, %r16382, %r16387, %r11225;
	// end inline asm
	// begin inline asm
	mad.lo.s32 %r11233, %r1, %r16387, %r11221;
	// end inline asm
	// begin inline asm
	mad.lo.s32 %r11237, %r16390, %r1, %r11233;
	// end inline asm
	// begin inline asm
	mad.lo.s32 %r11241, %r1, %r1, %r11229;
	// end inline asm
	// begin inline asm
	mad.lo.s32 %r11245, %r16382, %r16387, %r11241;
	// end inline asm
	// begin inline asm
	mad.lo.s32 %r11249, %r1, %r16387, %r11237;
	// end inline asm
	// begin inline asm
	mad.lo.s32 %r11253, %r16390, %r1, %r11249;
	// end inline asm
	// begin inline asm
	mad.lo.s32 %r11257, %r1, %r1, %r11245;
	// end inline asm
	// begin inline asm
	mad.lo.s32 %r11261, %r16382, %r16387, %r11257;
	// end inline asm
	// begin inline asm
	mad.lo.s32 %r11265, %r1, %r16387, %r11253;
	// end inline asm
	// begin inline asm
	mad.lo.s32 %r11269, %r16390, %r1, %r11265;
	// end inline asm
	// begin inline asm
	mad.lo.s32 %r11273, %r1, %r1, %r11261;
	// end inline asm
	// begin inline asm
	mad.lo.s32 %r11277, %r16382, %r16387, %r11273;
	// end inline asm
	// begin inline asm
	mad.lo.s32 %r11281, %r1, %r16387, %r11269;
	// end inline asm
	// begin inline asm
	mad.lo.s32 %r11285, %r16390, %r1, %r11281;
	// end inline asm
	// begin inline asm
	mad.lo.s32 %r11289, %r1, %r1, %r11277;
	// end inline asm
	// begin inline asm
	mad.lo.s32 %r11293, %r16382, %r16387, %r11289;
	// end inline asm
	// begin inline asm
	mad.lo.s32 %r11297, %r1, %r16387, %r11285;
	// end inline asm
	// begin inline asm
	mad.lo.s32 %r11301, %r16390, %r1, %r11297;
	// end inline asm
	// begin inline asm
	mad.lo.s32 %r11305, %r1, %r1, %r11293;
	// end inline asm
	// begin inline asm
	mad.lo.s32 %r11309, %r16382, %r16387, %r11305;
	// end inline asm
	// begin inline asm
	mad.lo.s32 %r11313, %r1, %r16387, %r11301;
	// end inline asm
	// begin inline asm
	mad.lo.s32 %r11317, %r16390, %r1, %r11313;
	// end inline asm
	// begin inline asm
	mad.lo.s32 %r11321, %r1, %r1, %r11309;
	// end inline asm
	// begin inline asm
	mad.lo.s32 %r11325, %r16382, %r16387, %r11321;
	// end inline asm
	// begin inline asm
	mad.lo.s32 %r11329, %r1, %r16387, %r11317;
	// end inline asm
	// begin inline asm
	mad.lo.s32 %r11333, %r16390, %r1, %r11329;
	// end inline asm
	// begin inline asm
	mad.lo.s32 %r11337, %r1, %r1, %r11325;
	// end inline asm
	// begin inline asm
	mad.lo.s32 %r11341, %r16382, %r16387, %r11337;
	// end inline asm
	// begin inline asm
	mad.lo.s32 %r11345, %r1, %r16387, %r11333;
	// end inline asm
	// begin inline asm
	mad.lo.s32 %r11349, %r16390, %r1, %r11345;
	// end inline asm
	// begin inline asm
	mad.lo.s32 %r11353, %r1, %r1, %r11341;
	// end inline asm
	// begin inline asm
	mad.lo.s32 %r11357, %r16382, %r16387, %r11353;
	// end inline asm
	// begin inline asm
	mad.lo.s32 %r11361, %r1, %r16387, %r11349;
	// end inline asm
	// begin inline asm
	mad.lo.s32 %r11365, %r16390, %r1, %r11361;
	// end inline asm
	// begin inline asm
	mad.lo.s32 %r11369, %r1, %r1, %r11357;
	// end inline asm
	// begin inline asm
	mad.lo.s32 %r11373, %r16382, %r16387, %r11369;
	// end inline asm
	// begin inline asm
	mad.lo.s32 %r11377, %r1, %r16387, %r11365;
	// end inline asm
	// begin inline asm
	mad.lo.s32 %r11381, %r16390, %r1, %r11377;
	// end inline asm
	// begin inline asm
	mad.lo.s32 %r11385, %r1, %r1, %r11373;
	// end inline asm
	// begin inline asm
	mad.lo.s32 %r11389, %r16382, %r16387, %r11385;
	// end inline asm
	// begin inline asm
	mad.lo.s32 %r11393, %r1, %r16387, %r11381;
	// end inline asm
	// begin inline asm
	mad.lo.s32 %r11397, %r16390, %r1, %r11393;
	// end inline asm
	// begin inline asm
	mad.lo.s32 %r11401, %r1, %r1, %r11389;
	// end inline asm
	// begin inline asm
	mad.lo.s32 %r11405, %r16382, %r16387, %r11401;
	// end inline asm
	// begin inline asm
	mad.lo.s32 %r11409, %r1, %r16387, %r11397;
	// end inline asm
	// begin inline asm
	mad.lo.s32 %r11413, %r16390, %r1, %r11409;
	// end inline asm
	// begin inline asm
	mad.lo.s32 %r11417, %r1, %r1, %r11405;
	// end inline asm
	// begin inline asm
	mad.lo.s32 %r11421, %r16382, %r16387, %r11417;
	// end inline asm
	// begin inline asm
	mad.lo.s32 %r11425, %r1, %r16387, %r11413;
	// end inline asm
	// begin inline asm
	mad.lo.s32 %r11429, %r16390, %r1, %r11425;
	// end inline asm
	// begin inline asm
	mad.lo.s32 %r11433, %r1, %r1, %r11421;
	// end inline asm
	// begin inline asm
	mad.lo.s32 %r11437, %r16382, %r16387, %r11433;
	// end inline asm
	// begin inline asm
	mad.lo.s32 %r11441, %r1, %r16387, %r11429;
	// end inline asm
	// begin inline asm
	mad.lo.s32 %r11445, %r16390, %r1, %r11441;
	// end inline asm
	// begin inline asm
	mad.lo.s32 %r11449, %r1, %r1, %r11437;
	// end inline asm
	// begin inline asm
	mad.lo.s32 %r11453, %r16382, %r16387, %r11449;
	// end inline asm
	// begin inline asm
	mad.lo.s32 %r11457, %r1, %r16387, %r11445;
	// end inline asm
	// begin inline asm
	mad.lo.s32 %r11461, %r16390, %r1, %r11457;
	// end inline asm
	// begin inline asm
	mad.lo.s32 %r11465, %r1, %r1, %r11453;
	// end inline asm
	// begin inline asm
	mad.lo.s32 %r11469, %r16382, %r16387, %r11465;
	// end inline asm
	// begin inline asm
	mad.lo.s32 %r11473, %r1, %r16387, %r11461;
	// end inline asm
	// begin inline asm
	mad.lo.s32 %r11477, %r16390, %r1, %r11473;
	// end inline asm
	// begin inline asm
	mad.lo.s32 %r11481, %r1, %r1, %r11469;
	// end inline asm
	// begin inline asm
	mad.lo.s32 %r11485, %r16382, %r16387, %r11481;
	// end inline asm
	// begin inline asm
	mad.lo.s32 %r11489, %r1, %r16387, %r11477;
	// end inline asm
	// begin inline asm
	mad.lo.s32 %r11493, %r16390, %r1, %r11489;
	// end inline asm
	// begin inline asm
	mad.lo.s32 %r11497, %r1, %r1, %r11485;
	// end inline asm
	// begin inline asm
	mad.lo.s32 %r11501, %r16382, %r16387, %r11497;
	// end inline asm
	// begin inline asm
	mad.lo.s32 %r11505, %r1, %r16387, %r11493;
	// end inline asm
	// begin inline asm
	mad.lo.s32 %r11509, %r16390, %r1, %r11505;
	// end inline asm
	// begin inline asm
	mad.lo.s32 %r11513, %r1, %r1, %r11501;
	// end inline asm
	// begin inline asm
	mad.lo.s32 %r11517, %r16382, %r16387, %r11513;
	// end inline asm
	// begin inline asm
	mad.lo.s32 %r11521, %r1, %r16387, %r11509;
	// end inline asm
	// begin inline asm
	mad.lo.s32 %r11525, %r16390, %r1, %r11521;
	// end inline asm
	// begin inline asm
	mad.lo.s32 %r11529, %r1, %r1, %r11517;
	// end inline asm
	// begin inline asm
	mad.lo.s32 %r11533, %r16382, %r16387, %r11529;
	// end inline asm
	// begin inline asm
	mad.lo.s32 %r11537, %r1, %r16387, %r11525;
	// end inline asm
	// begin inline asm
	mad.lo.s32 %r11541, %r16390, %r1, %r11537;
	// end inline asm
	// begin inline asm
	mad.lo.s32 %r11545, %r1, %r1, %r11533;
	// end inline asm
	// begin inline asm
	mad.lo.s32 %r11549, %r16382, %r16387, %r11545;
	// end inline asm
	// begin inline asm
	mad.lo.s32 %r11553, %r1, %r16387, %r11541;
	// end inline asm
	// begin inline asm
	mad.lo.s32 %r11557, %r16390, %r1, %r11553;
	// end inline asm
	// begin inline asm
	mad.lo.s32 %r11561, %r1, %r1, %r11549;
	// end inline asm
	// begin inline asm
	mad.lo.s32 %r11565, %r16382, %r16387, %r11561;
	// end inline asm
	// begin inline asm
	mad.lo.s32 %r11569, %r1, %r16387, %r11557;
	// end inline asm
	// begin inline asm
	mad.lo.s32 %r11573, %r16390, %r1, %r11569;
	// end inline asm
	// begin inline asm
	mad.lo.s32 %r11577, %r1, %r1, %r11565;
	// end inline asm
	// begin inline asm
	mad.lo.s32 %r11581, %r16382, %r16387, %r11577;
	// end inline asm
	// begin inline asm
	mad.lo.s32 %r11585, %r1, %r16387, %r11573;
	// end inline asm
	// begin inline asm
	mad.lo.s32 %r11589, %r16390, %r1, %r11585;
	// end inline asm
	// begin inline asm
	mad.lo.s32 %r11593, %r1, %r1, %r11581;
	// end inline asm
	// begin inline asm
	mad.lo.s32 %r11597, %r16382, %r16387, %r11593;
	// end inline asm
	// begin inline asm
	mad.lo.s32 %r11601, %r1, %r16387, %r11589;
	// end inline asm
	// begin inline asm
	mad.lo.s32 %r11605, %r16390, %r1, %r11601;
	// end inline asm
	// begin inline asm
	mad.lo.s32 %r11609, %r1, %r1, %r11597;
	// end inline asm
	// begin inline asm
	mad.lo.s32 %r11613, %r16382, %r16387, %r11609;
	// end inline asm
	// begin inline asm
	mad.lo.s32 %r11617, %r1, %r16387, %r11605;
	// end inline asm
	// begin inline asm
	mad.lo.s32 %r11621, %r16390, %r1, %r11617;
	// end inline asm
	// begin inline asm
	mad.lo.s32 %r11625, %r1, %r1, %r11613;
	// end inline asm
	// begin inline asm
	mad.lo.s32 %r11629, %r16382, %r16387, %r11625;
	// end inline asm
	// begin inline asm
	mad.lo.s32 %r11633, %r1, %r16387, %r11621;
	// end inline asm
	// begin inline asm
	mad.lo.s32 %r11637, %r16390, %r1, %r11633;
	// end inline asm
	// begin inline asm
	mad.lo.s32 %r11641, %r1, %r1, %r11629;
	// end inline asm
	// begin inline asm
	mad.lo.s32 %r11645, %r16382, %r16387, %r11641;
	// end inline asm
	// begin inline asm
	mad.lo.s32 %r11649, %r1, %r16387, %r11637;
	// end inline asm
	// begin inline asm
	mad.lo.s32 %r11653, %r16390, %r1, %r11649;
	// end inline asm
	// begin inline asm
	mad.lo.s32 %r11657, %r1, %r1, %r11645;
	// end inline asm
	// begin inline asm
	mad.lo.s32 %r11661, %r16382, %r16387, %r11657;
	// end inline asm
	// begin inline asm
	mad.lo.s32 %r11665, %r1, %r16387, %r11653;
	// end inline asm
	// begin inline asm
	mad.lo.s32 %r11669, %r16390, %r1, %r11665;
	// end inline asm
	// begin inline asm
	mad.lo.s32 %r11673, %r1, %r1, %r11661;
	// end inline asm
	// begin inline asm
	mad.lo.s32 %r11677, %r16382, %r16387, %r11673;
	// end inline asm
	// begin inline asm
	mad.lo.s32 %r11681, %r1, %r16387, %r11669;
	// end inline asm
	// begin inline asm
	mad.lo.s32 %r11685, %r16390, %r1, %r11681;
	// end inline asm
	// begin inline asm
	mad.lo.s32 %r11689, %r1, %r1, %r11677;
	// end inline asm
	// begin inline asm
	mad.lo.s32 %r11693, %r16382, %r16387, %r11689;
	// end inline asm
	// begin inline asm
	mad.lo.s32 %r11697, %r1, %r16387, %r11685;
	// end inline asm
	// begin inline asm
	mad.lo.s32 %r11701, %r16390, %r1, %r11697;
	// end inline asm
	// begin inline asm
	mad.lo.s32 %r11705, %r1, %r1, %r11693;
	// end inline asm
	// begin inline asm
	mad.lo.s32 %r11709, %r16382, %r16387, %r11705;
	// end inline asm
	// begin inline asm
	mad.lo.s32 %r11713, %r1, %r16387, %r11701;
	// end inline asm
	// begin inline asm
	mad.lo.s32 %r11717, %r16390, %r1, %r11713;
	// end inline asm
	// begin inline asm
	mad.lo.s32 %r11721, %r1, %r1, %r11709;
	// end inline asm
	// begin inline asm
	mad.lo.s32 %r11725, %r16382, %r16387, %r11721;
	// end inline asm
	// begin inline asm
	mad.lo.s32 %r11729, %r1, %r16387, %r11717;
	// end inline asm
	// begin inline asm
	mad.lo.s32 %r11733, %r16390, %r1, %r11729;
	// end inline asm
	// begin inline asm
	mad.lo.s32 %r11737, %r1, %r1, %r11725;
	// end inline asm
	// begin inline asm
	mad.lo.s32 %r11741, %r16382, %r16387, %r11737;
	// end inline asm
	// begin inline asm
	mad.lo.s32 %r11745, %r1, %r16387, %r11733;
	// end inline asm
	// begin inline asm
	mad.lo.s32 %r11749, %r16390, %r1, %r11745;
	// end inline asm
	// begin inline asm
	mad.lo.s32 %r11753, %r1, %r1, %r11741;
	// end inline asm
	// begin inline asm
	mad.lo.s32 %r11757, %r16382, %r16387, %r11753;
	// end inline asm
	// begin inline asm
	mad.lo.s32 %r11761, %r1, %r16387, %r11749;
	// end inline asm
	// begin inline asm
	mad.lo.s32 %r11765, %r16390, %r1, %r11761;
	// end inline asm
	// begin inline asm
	mad.lo.s32 %r11769, %r1, %r1, %r11757;
	// end inline asm
	// begin inline asm
	mad.lo.s32 %r11773, %r16382, %r16387, %r11769;
	// end inline asm
	// begin inline asm
	mad.lo.s32 %r11777, %r1, %r16387, %r11765;
	// end inline asm
	// begin inline asm
	mad.lo.s32 %r11781, %r16390, %r1, %r11777;
	// end inline asm
	// begin inline asm
	mad.lo.s32 %r11785, %r1, %r1, %r11773;
	// end inline asm
	// begin inline asm
	mad.lo.s32 %r11789, %r16382, %r16387, %r11785;
	// end inline asm
	// begin inline asm
	mad.lo.s32 %r11793, %r1, %r16387, %r11781;
	// end inline asm
	// begin inline asm
	mad.lo.s32 %r11797, %r16390, %r1, %r11793;
	// end inline asm
	// begin inline asm
	mad.lo.s32 %r11801, %r1, %r1, %r11789;
	// end inline asm
	// begin inline asm
	mad.lo.s32 %r11805, %r16382, %r16387, %r11801;
	// end inline asm
	// begin inline asm
	mad.lo.s32 %r11809, %r1, %r16387, %r11797;
	// end inline asm
	// begin inline asm
	mad.lo.s32 %r11813, %r16390, %r1, %r11809;
	// end inline asm
	// begin inline asm
	mad.lo.s32 %r11817, %r1, %r1, %r11805;
	// end inline asm
	// begin inline asm
	mad.lo.s32 %r11821, %r16382, %r16387, %r11817;
	// end inline asm
	// begin inline asm
	mad.lo.s32 %r11825, %r1, %r16387, %r11813;
	// end inline asm
	// begin inline asm
	mad.lo.s32 %r11829, %r16390, %r1, %r11825;
	// end inline asm
	// begin inline asm
	mad.lo.s32 %r11833, %r1, %r1, %r11821;
	// end inline asm
	// begin inline asm
	mad.lo.s32 %r11837, %r16382, %r16387, %r11833;
	// end inline asm
	// begin inline asm
	mad.lo.s32 %r11841, %r1, %r16387, %r11829;
	// end inline asm
	// begin inline asm
	mad.lo.s32 %r11845, %r16390, %r1, %r11841;
	// end inline asm
	// begin inline asm
	mad.lo.s32 %r11849, %r1, %r1, %r11837;
	// end inline asm
	// begin inline asm
	mad.lo.s32 %r11853, %r16382, %r16387, %r11849;
	// end inline asm
	// begin inline asm
	mad.lo.s32 %r11857, %r1, %r16387, %r11845;
	// end inline asm
	// begin inline asm
	mad.lo.s32 %r11861, %r16390, %r1, %r11857;
	// end inline asm
	// begin inline asm
	mad.lo.s32 %r11865, %r1, %r1, %r11853;
	// end inline asm
	// begin inline asm
	mad.lo.s32 %r11869, %r16382, %r16387, %r11865;
	// end inline asm
	// begin inline asm
	mad.lo.s32 %r11873, %r1, %r16387, %r11861;
	// end inline asm
	// begin inline asm
	mad.lo.s32 %r11877, %r16390, %r1, %r11873;
	// end inline asm
	// begin inline asm
	mad.lo.s32 %r11881, %r1, %r1, %r11869;
	// end inline asm
	// begin inline asm
	mad.lo.s32 %r11885, %r16382, %r16387, %r11881;
	// end inline asm
	// begin inline asm
	mad.lo.s32 %r11889, %r1, %r16387, %r11877;
	// end inline asm
	// begin inline asm
	mad.lo.s32 %r11893, %r16390, %r1, %r11889;
	// end inline asm
	// begin inline asm
	mad.lo.s32 %r11897, %r1, %r1, %r11885;
	// end inline asm
	// begin inline asm
	mad.lo.s32 %r11901, %r16382, %r16387, %r11897;
	// end inline asm
	// begin inline asm
	mad.lo.s32 %r11905, %r1, %r16387, %r11893;
	// end inline asm
	// begin inline asm
	mad.lo.s32 %r11909, %r16390, %r1, %r11905;
	// end inline asm
	// begin inline asm
	mad.lo.s32 %r11913, %r1, %r1, %r11901;
	// end inline asm
	// begin inline asm
	mad.lo.s32 %r11917, %r16382, %r16387, %r11913;
	// end inline asm
	// begin inline asm
	mad.lo.s32 %r11921, %r1, %r16387, %r11909;
	// end inline asm
	// begin inline asm
	mad.lo.s32 %r11925, %r16390, %r1, %r11921;
	// end inline asm
	// begin inline asm
	mad.lo.s32 %r11929, %r1, %r1, %r11917;
	// end inline asm
	// begin inline asm
	mad.lo.s32 %r11933, %r16382, %r16387, %r11929;
	// end inline asm
	// begin inline asm
	mad.lo.s32 %r11937, %r1, %r16387, %r11925;
	// end inline asm
	// begin inline asm
	mad.lo.s32 %r11941, %r16390, %r1, %r11937;
	// end inline asm
	// begin inline asm
	mad.lo.s32 %r11945, %r1, %r1, %r11933;
	// end inline asm
	// begin inline asm
	mad.lo.s32 %r11949, %r16382, %r16387, %r11945;
	// end inline asm
	// begin inline asm
	mad.lo.s32 %r11953, %r1, %r16387, %r11941;
	// end inline asm
	// begin inline asm
	mad.lo.s32 %r11957, %r16390, %r1, %r11953;
	// end inline asm
	// begin inline asm
	mad.lo.s32 %r11961, %r1, %r1, %r11949;
	// end inline asm
	// begin inline asm
	mad.lo.s32 %r11965, %r16382, %r16387, %r11961;
	// end inline asm
	// begin inline asm
	mad.lo.s32 %r11969, %r1, %r16387, %r11957;
	// end inline asm
	// begin inline asm
	mad.lo.s32 %r11973, %r16390, %r1, %r11969;
	// end inline asm
	// begin inline asm
	mad.lo.s32 %r11977, %r1, %r1, %r11965;
	// end inline asm
	// begin inline asm
	mad.lo.s32 %r11981, %r16382, %r16387, %r11977;
	// end inline asm
	// begin inline asm
	mad.lo.s32 %r11985, %r1, %r16387, %r11973;
	// end inline asm
	// begin inline asm
	mad.lo.s32 %r11989, %r16390, %r1, %r11985;
	// end inline asm
	// begin inline asm
	mad.lo.s32 %r11993, %r1, %r1, %r11981;
	// end inline asm
	// begin inline asm
	mad.lo.s32 %r11997, %r16382, %r16387, %r11993;
	// end inline asm
	// begin inline asm
	mad.lo.s32 %r12001, %r1, %r16387, %r11989;
	// end inline asm
	// begin inline asm
	mad.lo.s32 %r12005, %r16390, %r1, %r12001;
	// end inline asm
	// begin inline asm
	mad.lo.s32 %r12009, %r1, %r1, %r11997;
	// end inline asm
	// begin inline asm
	mad.lo.s32 %r12013, %r16382, %r16387, %r12009;
	// end inline asm
	// begin inline asm
	mad.lo.s32 %r12017, %r1, %r16387, %r12005;
	// end inline asm
	// begin inline asm
	mad.lo.s32 %r12021, %r16390, %r1, %r12017;
	// end inline asm
	// begin inline asm
	mad.lo.s32 %r12025, %r1, %r1, %r12013;
	// end inline asm
	// begin inline asm
	mad.lo.s32 %r12029, %r16382, %r16387, %r12025;
	// end inline asm
	// begin inline asm
	mad.lo.s32 %r12033, %r1, %r16387, %r12021;
	// end inline asm
	// begin inline asm
	mad.lo.s32 %r12037, %r16390, %r1, %r12033;
	// end inline asm
	// begin inline asm
	mad.lo.s32 %r12041, %r1, %r1, %r12029;
	// end inline asm
	// begin inline asm
	mad.lo.s32 %r12045, %r16382, %r16387, %r12041;
	// end inline asm
	// begin inline asm
	mad.lo.s32 %r12049, %r1, %r16387, %r12037;
	// end inline asm
	// begin inline asm
	mad.lo.s32 %r12053, %r16390, %r1, %r12049;
	// end inline asm
	// begin inline asm
	mad.lo.s32 %r12057, %r1, %r1, %r12045;
	// end inline asm
	// begin inline asm
	mad.lo.s32 %r12061, %r16382, %r16387, %r12057;
	// end inline asm
	// begin inline asm
	mad.lo.s32 %r12065, %r1, %r16387, %r12053;
	// end inline asm
	// begin inline asm
	mad.lo.s32 %r12069, %r16390, %r1, %r12065;
	// end inline asm
	// begin inline asm
	mad.lo.s32 %r12073, %r1, %r1, %r12061;
	// end inline asm
	// begin inline asm
	mad.lo.s32 %r12077, %r16382, %r16387, %r12073;
	// end inline asm
	// begin inline asm
	mad.lo.s32 %r12081, %r1, %r16387, %r12069;
	// end inline asm
	// begin inline asm
	mad.lo.s32 %r12085, %r16390, %r1, %r12081;
	// end inline asm
	// begin inline asm
	mad.lo.s32 %r12089, %r1, %r1, %r12077;
	// end inline asm
	// begin inline asm
	mad.lo.s32 %r12093, %r16382, %r16387, %r12089;
	// end inline asm
	// begin inline asm
	mad.lo.s32 %r12097, %r1, %r16387, %r12085;
	// end inline asm
	// begin inline asm
	mad.lo.s32 %r12101, %r16390, %r1, %r12097;
	// end inline asm
	// begin inline asm
	mad.lo.s32 %r12105, %r1, %r1, %r12093;
	// end inline asm
	// begin inline asm
	mad.lo.s32 %r12109, %r16382, %r16387, %r12105;
	// end inline asm
	// begin inline asm
	mad.lo.s32 %r12113, %r1, %r16387, %r12101;
	// end inline asm
	// begin inline asm
	mad.lo.s32 %r12117, %r16390, %r1, %r12113;
	// end inline asm
	// begin inline asm
	mad.lo.s32 %r12121, %r1, %r1, %r12109;
	// end inline asm
	// begin inline asm
	mad.lo.s32 %r12125, %r16382, %r16387, %r12121;
	// end inline asm
	// begin inline asm
	mad.lo.s32 %r12129, %r1, %r16387, %r12117;
	// end inline asm
	// begin inline asm
	mad.lo.s32 %r12133, %r16390, %r1, %r12129;
	// end inline asm
	// begin inline asm
	mad.lo.s32 %r12137, %r1, %r1, %r12125;
	// end inline asm
	// begin inline asm
	mad.lo.s32 %r12141, %r16382, %r16387, %r12137;
	// end inline asm
	// begin inline asm
	mad.lo.s32 %r12145, %r1, %r16387, %r12133;
	// end inline asm
	// begin inline asm
	mad.lo.s32 %r12149, %r16390, %r1, %r12145;
	// end inline asm
	// begin inline asm
	mad.lo.s32 %r12153, %r1, %r1, %r12141;
	// end inline asm
	// begin inline asm
	mad.lo.s32 %r12157, %r16382, %r16387, %r12153;
	// end inline asm
	// begin inline asm
	mad.lo.s32 %r12161, %r1, %r16387, %r12149;
	// end inline asm
	// begin inline asm
	mad.lo.s32 %r12165, %r16390, %r1, %r12161;
	// end inline asm
	// begin inline asm
	mad.lo.s32 %r12169, %r1, %r1, %r12157;
	// end inline asm
	// begin inline asm
	mad.lo.s32 %r12173, %r16382, %r16387, %r12169;
	// end inline asm
	// begin inline asm
	mad.lo.s32 %r12177, %r1, %r16387, %r12165;
	// end inline asm
	// begin inline asm
	mad.lo.s32 %r12181, %r16390, %r1, %r12177;
	// end inline asm
	// begin inline asm
	mad.lo.s32 %r12185, %r1, %r1, %r12173;
	// end inline asm
	// begin inline asm
	mad.lo.s32 %r12189, %r16382, %r16387, %r12185;
	// end inline asm
	// begin inline asm
	mad.lo.s32 %r12193, %r1, %r16387, %r12181;
	// end inline asm
	// begin inline asm
	mad.lo.s32 %r12197, %r16390, %r1, %r12193;
	// end inline asm
	// begin inline asm
	mad.lo.s32 %r12201, %r1, %r1, %r12189;
	// end inline asm
	// begin inline asm
	mad.lo.s32 %r12205, %r16382, %r16387, %r12201;
	// end inline asm
	// begin inline asm
	mad.lo.s32 %r12209, %r1, %r16387, %r12197;
	// end inline asm
	// begin inline asm
	mad.lo.s32 %r12213, %r16390, %r1, %r12209;
	// end inline asm
	// begin inline asm
	mad.lo.s32 %r12217, %r1, %r1, %r12205;
	// end inline asm
	// begin inline asm
	mad.lo.s32 %r12221, %r16382, %r16387, %r12217;
	// end inline asm
	// begin inline asm
	mad.lo.s32 %r12225, %r1, %r16387, %r12213;
	// end inline asm
	// begin inline asm
	mad.lo.s32 %r12229, %r16390, %r1, %r12225;
	// end inline asm
	// begin inline asm
	mad.lo.s32 %r12233, %r1, %r1, %r12221;
	// end inline asm
	// begin inline asm
	mad.lo.s32 %r12237, %r16382, %r16387, %r12233;
	// end inline asm
	// begin inline asm
	mad.lo.s32 %r12241, %r1, %r16387, %r12229;
	// end inline asm
	// begin inline asm
	mad.lo.s32 %r12245, %r16390, %r1, %r12241;
	// end inline asm
	// begin inline asm
	mad.lo.s32 %r12249, %r1, %r1, %r12237;
	// end inline asm
	// begin inline asm
	mad.lo.s32 %r12253, %r16382, %r16387, %r12249;
	// end inline asm
	// begin inline asm
	mad.lo.s32 %r12257, %r1, %r16387, %r12245;
	// end inline asm
	// begin inline asm
	mad.lo.s32 %r12261, %r16390, %r1, %r12257;
	// end inline asm
	// begin inline asm
	mad.lo.s32 %r12265, %r1, %r1, %r12253;
	// end inline asm
	// begin inline asm
	mad.lo.s32 %r12269, %r16382, %r16387, %r12265;
	// end inline asm
	// begin inline asm
	mad.lo.s32 %r12273, %r1, %r16387, %r12261;
	// end inline asm
	// begin inline asm
	mad.lo.s32 %r12277, %r16390, %r1, %r12273;
	// end inline asm
	// begin inline asm
	mad.lo.s32 %r12281, %r1, %r1, %r12269;
	// end inline asm
	// begin inline asm
	mad.lo.s32 %r12285, %r16382, %r16387, %r12281;
	// end inline asm
	// begin inline asm
	mad.lo.s32 %r12289, %r1, %r16387, %r12277;
	// end inline asm
	// begin inline asm
	mad.lo.s32 %r12293, %r16390, %r1, %r12289;
	// end inline asm
	// begin inline asm
	mad.lo.s32 %r12297, %r1, %r1, %r12285;
	// end inline asm
	// begin inline asm
	mad.lo.s32 %r12301, %r16382, %r16387, %r12297;
	// end inline asm
	// begin inline asm
	mad.lo.s32 %r12305, %r1, %r16387, %r12293;
	// end inline asm
	// begin inline asm
	mad.lo.s32 %r12309, %r16390, %r1, %r12305;
	// end inline asm
	// begin inline asm
	mad.lo.s32 %r12313, %r1, %r1, %r12301;
	// end inline asm
	// begin inline asm
	mad.lo.s32 %r12317, %r16382, %r16387, %r12313;
	// end inline asm
	// begin inline asm
	mad.lo.s32 %r12321, %r1, %r16387, %r12309;
	// end inline asm
	// begin inline asm
	mad.lo.s32 %r12325, %r16390, %r1, %r12321;
	// end inline asm
	// begin inline asm
	mad.lo.s32 %r12329, %r1, %r1, %r12317;
	// end inline asm
	// begin inline asm
	mad.lo.s32 %r12333, %r16382, %r16387, %r12329;
	// end inline asm
	// begin inline asm
	mad.lo.s32 %r12337, %r1, %r16387, %r12325;
	// end inline asm
	// begin inline asm
	mad.lo.s32 %r12341, %r16390, %r1, %r12337;
	// end inline asm
	// begin inline asm
	mad.lo.s32 %r12345, %r1, %r1, %r12333;
	// end inline asm
	// begin inline asm
	mad.lo.s32 %r12349, %r16382, %r16387, %r12345;
	// end inline asm
	// begin inline asm
	mad.lo.s32 %r12353, %r1, %r16387, %r12341;
	// end inline asm
	// begin inline asm
	mad.lo.s32 %r12357, %r16390, %r1, %r12353;
	// end inline asm
	// begin inline asm
	mad.lo.s32 %r12361, %r1, %r1, %r12349;
	// end inline asm
	// begin inline asm
	mad.lo.s32 %r12365, %r16382, %r16387, %r12361;
	// end inline asm
	// begin inline asm
	mad.lo.s32 %r12369, %r1, %r16387, %r12357;
	// end inline asm
	// begin inline asm
	mad.lo.s32 %r12373, %r16390, %r1, %r12369;
	// end inline asm
	// begin inline asm
	mad.lo.s32 %r12377, %r1, %r1, %r12365;
	// end inline asm
	// begin inline asm
	mad.lo.s32 %r12381, %r16382, %r16387, %r12377;
	// end inline asm
	// begin inline asm
	mad.lo.s32 %r12385, %r1, %r16387, %r12373;
	// end inline asm
	// begin inline asm
	mad.lo.s32 %r12389, %r16390, %r1, %r12385;
	// end inline asm
	// begin inline asm
	mad.lo.s32 %r12393, %r1, %r1, %r12381;
	// end inline asm
	// begin inline asm
	mad.lo.s32 %r12397, %r16382, %r16387, %r12393;
	// end inline asm
	// begin inline asm
	mad.lo.s32 %r12401, %r1, %r16387, %r12389;
	// end inline asm
	// begin inline asm
	mad.lo.s32 %r12405, %r16390, %r1, %r12401;
	// end inline asm
	// begin inline asm
	mad.lo.s32 %r12409, %r1, %r1, %r12397;
	// end inline asm
	// begin inline asm
	mad.lo.s32 %r12413, %r16382, %r16387, %r12409;
	// end inline asm
	// begin inline asm
	mad.lo.s32 %r12417, %r1, %r16387, %r12405;
	// end inline asm
	// begin inline asm
	mad.lo.s32 %r12421, %r16390, %r1, %r12417;
	// end inline asm
	// begin inline asm
	mad.lo.s32 %r12425, %r1, %r1, %r12413;
	// end inline asm
	// begin inline asm
	mad.lo.s32 %r12429, %r16382, %r16387, %r12425;
	// end inline asm
	// begin inline asm
	mad.lo.s32 %r12433, %r1, %r16387, %r12421;
	// end inline asm
	// begin inline asm
	mad.lo.s32 %r12437, %r16390, %r1, %r12433;
	// end inline asm
	// begin inline asm
	mad.lo.s32 %r12441, %r1, %r1, %r12429;
	// end inline asm
	// begin inline asm
	mad.lo.s32 %r12445, %r16382, %r16387, %r12441;
	// end inline asm
	// begin inline asm
	mad.lo.s32 %r12449, %r1, %r16387, %r12437;
	// end inline asm
	// begin inline asm
	mad.lo.s32 %r12453, %r16390, %r1, %r12449;
	// end inline asm
	// begin inline asm
	mad.lo.s32 %r12457, %r1, %r1, %r12445;
	// end inline asm
	// begin inline asm
	mad.lo.s32 %r12461, %r16382, %r16387, %r12457;
	// end inline asm
	// begin inline asm
	mad.lo.s32 %r12465, %r1, %r16387, %r12453;
	// end inline asm
	// begin inline asm
	mad.lo.s32 %r12469, %r16390, %r1, %r12465;
	// end inline asm
	// begin inline asm
	mad.lo.s32 %r12473, %r1, %r1, %r12461;
	// end inline asm
	// begin inline asm
	mad.lo.s32 %r12477, %r16382, %r16387, %r12473;
	// end inline asm
	// begin inline asm
	mad.lo.s32 %r12481, %r1, %r16387, %r12469;
	// end inline asm
	// begin inline asm
	mad.lo.s32 %r12485, %r16390, %r1, %r12481;
	// end inline asm
	// begin inline asm
	mad.lo.s32 %r12489, %r1, %r1, %r12477;
	// end inline asm
	// begin inline asm
	mad.lo.s32 %r12493, %r16382, %r16387, %r12489;
	// end inline asm
	// begin inline asm
	mad.lo.s32 %r12497, %r1, %r16387, %r12485;
	// end inline asm
	// begin inline asm
	mad.lo.s32 %r12501, %r16390, %r1, %r12497;
	// end inline asm
	// begin inline asm
	mad.lo.s32 %r12505, %r1, %r1, %r12493;
	// end inline asm
	// begin inline asm
	mad.lo.s32 %r12509, %r16382, %r16387, %r12505;
	// end inline asm
	// begin inline asm
	mad.lo.s32 %r12513, %r1, %r16387, %r12501;
	// end inline asm
	// begin inline asm
	mad.lo.s32 %r12517, %r16390, %r1, %r12513;
	// end inline asm
	// begin inline asm
	mad.lo.s32 %r12521, %r1, %r1, %r12509;
	// end inline asm
	// begin inline asm
	mad.lo.s32 %r12525, %r16382, %r16387, %r12521;
	// end inline asm
	// begin inline asm
	mad.lo.s32 %r12529, %r1, %r16387, %r12517;
	// end inline asm
	// begin inline asm
	mad.lo.s32 %r12533, %r16390, %r1, %r12529;
	// end inline asm
	// begin inline asm
	mad.lo.s32 %r12537, %r1, %r1, %r12525;
	// end inline asm
	// begin inline asm
	mad.lo.s32 %r12541, %r16382, %r16387, %r12537;
	// end inline asm
	// begin inline asm
	mad.lo.s32 %r12545, %r1, %r16387, %r12533;
	// end inline asm
	// begin inline asm
	mad.lo.s32 %r12549, %r16390, %r1, %r12545;
	// end inline asm
	// begin inline asm
	mad.lo.s32 %r12553, %r1, %r1, %r12541;
	// end inline asm
	// begin inline asm
	mad.lo.s32 %r12557, %r16382, %r16387, %r12553;
	// end inline asm
	// begin inline asm
	mad.lo.s32 %r12561, %r1, %r16387, %r12549;
	// end inline asm
	// begin inline asm
	mad.lo.s32 %r12565, %r16390, %r1, %r12561;
	// end inline asm
	// begin inline asm
	mad.lo.s32 %r12569, %r1, %r1, %r12557;
	// end inline asm
	// begin inline asm
	mad.lo.s32 %r12573, %r16382, %r16387, %r12569;
	// end inline asm
	// begin inline asm
	mad.lo.s32 %r12577, %r1, %r16387, %r12565;
	// end inline asm
	// begin inline asm
	mad.lo.s32 %r12581, %r16390, %r1, %r12577;
	// end inline asm
	// begin inline asm
	mad.lo.s32 %r12585, %r1, %r1, %r12573;
	// end inline asm
	// begin inline asm
	mad.lo.s32 %r12589, %r16382, %r16387, %r12585;
	// end inline asm
	// begin inline asm
	mad.lo.s32 %r12593, %r1, %r16387, %r12581;
	// end inline asm
	// begin inline asm
	mad.lo.s32 %r12597, %r16390, %r1, %r12593;
	// end inline asm
	// begin inline asm
	mad.lo.s32 %r12601, %r1, %r1, %r12589;
	// end inline asm
	// begin inline asm
	mad.lo.s32 %r12605, %r16382, %r16387, %r12601;
	// end inline asm
	// begin inline asm
	mad.lo.s32 %r12609, %r1, %r16387, %r12597;
	// end inline asm
	// begin inline asm
	mad.lo.s32 %r12613, %r16390, %r1, %r12609;
	// end inline asm
	// begin inline asm
	mad.lo.s32 %r12617, %r1, %r1, %r12605;
	// end inline asm
	// begin inline asm
	mad.lo.s32 %r12621, %r16382, %r16387, %r12617;
	// end inline asm
	// begin inline asm
	mad.lo.s32 %r12625, %r1, %r16387, %r12613;
	// end inline asm
	// begin inline asm
	mad.lo.s32 %r12629, %r16390, %r1, %r12625;
	// end inline asm
	// begin inline asm
	mad.lo.s32 %r12633, %r1, %r1, %r12621;
	// end inline asm
	// begin inline asm
	mad.lo.s32 %r12637, %r16382, %r16387, %r12633;
	// end inline asm
	// begin inline asm
	mad.lo.s32 %r12641, %r1, %r16387, %r12629;
	// end inline asm
	// begin inline asm
	mad.lo.s32 %r12645, %r16390, %r1, %r12641;
	// end inline asm
	// begin inline asm
	mad.lo.s32 %r12649, %r1, %r1, %r12637;
	// end inline asm
	// begin inline asm
	mad.lo.s32 %r12653, %r16382, %r16387, %r12649;
	// end inline asm
	// begin inline asm
	mad.lo.s32 %r12657, %r1, %r16387, %r12645;
	// end inline asm
	// begin inline asm
	mad.lo.s32 %r12661, %r16390, %r1, %r12657;
	// end inline asm
	// begin inline asm
	mad.lo.s32 %r12665, %r1, %r1, %r12653;
	// end inline asm
	// begin inline asm
	mad.lo.s32 %r12669, %r16382, %r16387, %r12665;
	// end inline asm
	// begin inline asm
	mad.lo.s32 %r12673, %r1, %r16387, %r12661;
	// end inline asm
	// begin inline asm
	mad.lo.s32 %r12677, %r16390, %r1, %r12673;
	// end inline asm
	// begin inline asm
	mad.lo.s32 %r12681, %r1, %r1, %r12669;
	// end inline asm
	// begin inline asm
	mad.lo.s32 %r12685, %r16382, %r16387, %r12681;
	// end inline asm
	// begin inline asm
	mad.lo.s32 %r12689, %r1, %r16387, %r12677;
	// end inline asm
	// begin inline asm
	mad.lo.s32 %r12693, %r16390, %r1, %r12689;
	// end inline asm
	// begin inline asm
	mad.lo.s32 %r12697, %r1, %r1, %r12685;
	// end inline asm
	// begin inline asm
	mad.lo.s32 %r12701, %r16382, %r16387, %r12697;
	// end inline asm
	// begin inline asm
	mad.lo.s32 %r12705, %r1, %r16387, %r12693;
	// end inline asm
	// begin inline asm
	mad.lo.s32 %r12709, %r16390, %r1, %r12705;
	// end inline asm
	// begin inline asm
	mad.lo.s32 %r12713, %r1, %r1, %r12701;
	// end inline asm
	// begin inline asm
	mad.lo.s32 %r12717, %r16382, %r16387, %r12713;
	// end inline asm
	// begin inline asm
	mad.lo.s32 %r12721, %r1, %r16387, %r12709;
	// end inline asm
	// begin inline asm
	mad.lo.s32 %r12725, %r16390, %r1, %r12721;
	// end inline asm
	// begin inline asm
	mad.lo.s32 %r12729, %r1, %r1, %r12717;
	// end inline asm
	// begin inline asm
	mad.lo.s32 %r12733, %r16382, %r16387, %r12729;
	// end inline asm
	// begin inline asm
	mad.lo.s32 %r12737, %r1, %r16387, %r12725;
	// end inline asm
	// begin inline asm
	mad.lo.s32 %r12741, %r16390, %r1, %r12737;
	// end inline asm
	// begin inline asm
	mad.lo.s32 %r12745, %r1, %r1, %r12733;
	// end inline asm
	// begin inline asm
	mad.lo.s32 %r12749, %r16382, %r16387, %r12745;
	// end inline asm
	// begin inline asm
	mad.lo.s32 %r12753, %r1, %r16387, %r12741;
	// end inline asm
	// begin inline asm
	mad.lo.s32 %r12757, %r16390, %r1, %r12753;
	// end inline asm
	// begin inline asm
	mad.lo.s32 %r12761, %r1, %r1, %r12749;
	// end inline asm
	// begin inline asm
	mad.lo.s32 %r12765, %r16382, %r16387, %r12761;
	// end inline asm
	// begin inline asm
	mad.lo.s32 %r12769, %r1, %r16387, %r12757;
	// end inline asm
	// begin inline asm
	mad.lo.s32 %r12773, %r16390, %r1, %r12769;
	// end inline asm
	// begin inline asm
	mad.lo.s32 %r12777, %r1, %r1, %r12765;
	// end inline asm
	// begin inline asm
	mad.lo.s32 %r12781, %r16382, %r16387, %r12777;
	// end inline asm
	// begin inline asm
	mad.lo.s32 %r12785, %r1, %r16387, %r12773;
	// end inline asm
	// begin inline asm
	mad.lo.s32 %r12789, %r16390, %r1, %r12785;
	// end inline asm
	// begin inline asm
	mad.lo.s32 %r12793, %r1, %r1, %r12781;
	// end inline asm
	// begin inline asm
	mad.lo.s32 %r12797, %r16382, %r16387, %r12793;
	// end inline asm
	// begin inline asm
	mad.lo.s32 %r12801, %r1, %r16387, %r12789;
	// end inline asm
	// begin inline asm
	mad.lo.s32 %r12805, %r16390, %r1, %r12801;
	// end inline asm
	// begin inline asm
	mad.lo.s32 %r12809, %r1, %r1, %r12797;
	// end inline asm
	// begin inline asm
	mad.lo.s32 %r12813, %r16382, %r16387, %r12809;
	// end inline asm
	// begin inline asm
	mad.lo.s32 %r12817, %r1, %r16387, %r12805;
	// end inline asm
	// begin inline asm
	mad.lo.s32 %r12821, %r16390, %r1, %r12817;
	// end inline asm
	// begin inline asm
	mad.lo.s32 %r12825, %r1, %r1, %r12813;
	// end inline asm
	// begin inline asm
	mad.lo.s32 %r12829, %r16382, %r16387, %r12825;
	// end inline asm
	// begin inline asm
	mad.lo.s32 %r12833, %r1, %r16387, %r12821;
	// end inline asm
	// begin inline asm
	mad.lo.s32 %r12837, %r16390, %r1, %r12833;
	// end inline asm
	// begin inline asm
	mad.lo.s32 %r12841, %r1, %r1, %r12829;
	// end inline asm
	// begin inline asm
	mad.lo.s32 %r12845, %r16382, %r16387, %r12841;
	// end inline asm
	// begin inline asm
	mad.lo.s32 %r12849, %r1, %r16387, %r12837;
	// end inline asm
	// begin inline asm
	mad.lo.s32 %r12853, %r16390, %r1, %r12849;
	// end inline asm
	// begin inline asm
	mad.lo.s32 %r12857, %r1, %r1, %r12845;
	// end inline asm
	// begin inline asm
	mad.lo.s32 %r12861, %r16382, %r16387, %r12857;
	// end inline asm
	// begin inline asm
	mad.lo.s32 %r12865, %r1, %r16387, %r12853;
	// end inline asm
	// begin inline asm
	mad.lo.s32 %r12869, %r16390, %r1, %r12865;
	// end inline asm
	// begin inline asm
	mad.lo.s32 %r12873, %r1, %r1, %r12861;
	// end inline asm
	// begin inline asm
	mad.lo.s32 %r12877, %r16382, %r16387, %r12873;
	// end inline asm
	// begin inline asm
	mad.lo.s32 %r12881, %r1, %r16387, %r12869;
	// end inline asm
	// begin inline asm
	mad.lo.s32 %r12885, %r16390, %r1, %r12881;
	// end inline asm
	// begin inline asm
	mad.lo.s32 %r12889, %r1, %r1, %r12877;
	// end inline asm
	// begin inline asm
	mad.lo.s32 %r12893, %r16382, %r16387, %r12889;
	// end inline asm
	// begin inline asm
	mad.lo.s32 %r12897, %r1, %r16387, %r12885;
	// end inline asm
	// begin inline asm
	mad.lo.s32 %r12901, %r16390, %r1, %r12897;
	// end inline asm
	// begin inline asm
	mad.lo.s32 %r12905, %r1, %r1, %r12893;
	// end inline asm
	// begin inline asm
	mad.lo.s32 %r12909, %r16382, %r16387, %r12905;
	// end inline asm
	// begin inline asm
	mad.lo.s32 %r12913, %r1, %r16387, %r12901;
	// end inline asm
	// begin inline asm
	mad.lo.s32 %r12917, %r16390, %r1, %r12913;
	// end inline asm
	// begin inline asm
	mad.lo.s32 %r12921, %r1, %r1, %r12909;
	// end inline asm
	// begin inline asm
	mad.lo.s32 %r12925, %r16382, %r16387, %r12921;
	// end inline asm
	// begin inline asm
	mad.lo.s32 %r12929, %r1, %r16387, %r12917;
	// end inline asm
	// begin inline asm
	mad.lo.s32 %r12933, %r16390, %r1, %r12929;
	// end inline asm
	// begin inline asm
	mad.lo.s32 %r12937, %r1, %r1, %r12925;
	// end inline asm
	// begin inline asm
	mad.lo.s32 %r12941, %r16382, %r16387, %r12937;
	// end inline asm
	// begin inline asm
	mad.lo.s32 %r12945, %r1, %r16387, %r12933;
	// end inline asm
	// begin inline asm
	mad.lo.s32 %r12949, %r16390, %r1, %r12945;
	// end inline asm
	// begin inline asm
	mad.lo.s32 %r12953, %r1, %r1, %r12941;
	// end inline asm
	// begin inline asm
	mad.lo.s32 %r12957, %r16382, %r16387, %r12953;
	// end inline asm
	// begin inline asm
	mad.lo.s32 %r12961, %r1, %r16387, %r12949;
	// end inline asm
	// begin inline asm
	mad.lo.s32 %r12965, %r16390, %r1, %r12961;
	// end inline asm
	// begin inline asm
	mad.lo.s32 %r12969, %r1, %r1, %r12957;
	// end inline asm
	// begin inline asm
	mad.lo.s32 %r12973, %r16382, %r16387, %r12969;
	// end inline asm
	// begin inline asm
	mad.lo.s32 %r12977, %r1, %r16387, %r12965;
	// end inline asm
	// begin inline asm
	mad.lo.s32 %r12981, %r16390, %r1, %r12977;
	// end inline asm
	// begin inline asm
	mad.lo.s32 %r12985, %r1, %r1, %r12973;
	// end inline asm
	// begin inline asm
	mad.lo.s32 %r12989, %r16382, %r16387, %r12985;
	// end inline asm
	// begin inline asm
	mad.lo.s32 %r12993, %r1, %r16387, %r12981;
	// end inline asm
	// begin inline asm
	mad.lo.s32 %r12997, %r16390, %r1, %r12993;
	// end inline asm
	// begin inline asm
	mad.lo.s32 %r13001, %r1, %r1, %r12989;
	// end inline asm
	// begin inline asm
	mad.lo.s32 %r13005, %r16382, %r16387, %r13001;
	// end inline asm
	// begin inline asm
	mad.lo.s32 %r13009, %r1, %r16387, %r12997;
	// end inline asm
	// begin inline asm
	mad.lo.s32 %r13013, %r16390, %r1, %r13009;
	// end inline asm
	// begin inline asm
	mad.lo.s32 %r13017, %r1, %r1, %r13005;
	// end inline asm
	// begin inline asm
	mad.lo.s32 %r13021, %r16382, %r16387, %r13017;
	// end inline asm
	// begin inline asm
	mad.lo.s32 %r13025, %r1, %r16387, %r13013;
	// end inline asm
	// begin inline asm
	mad.lo.s32 %r13029, %r16390, %r1, %r13025;
	// end inline asm
	// begin inline asm
	mad.lo.s32 %r13033, %r1, %r1, %r13021;
	// end inline asm
	// begin inline asm
	mad.lo.s32 %r13037, %r16382, %r16387, %r13033;
	// end inline asm
	// begin inline asm
	mad.lo.s32 %r13041, %r1, %r16387, %r13029;
	// end inline asm
	// begin inline asm
	mad.lo.s32 %r13045, %r16390, %r1, %r13041;
	// end inline asm
	// begin inline asm
	mad.lo.s32 %r13049, %r1, %r1, %r13037;
	// end inline asm
	// begin inline asm
	mad.lo.s32 %r13053, %r16382, %r16387, %r13049;
	// end inline asm
	// begin inline asm
	mad.lo.s32 %r13057, %r1, %r16387, %r13045;
	// end inline asm
	// begin inline asm
	mad.lo.s32 %r13061, %r16390, %r1, %r13057;
	// end inline asm
	// begin inline asm
	mad.lo.s32 %r13065, %r1, %r1, %r13053;
	// end inline asm
	// begin inline asm
	mad.lo.s32 %r13069, %r16382, %r16387, %r13065;
	// end inline asm
	// begin inline asm
	mad.lo.s32 %r13073, %r1, %r16387, %r13061;
	// end inline asm
	// begin inline asm
	mad.lo.s32 %r13077, %r16390, %r1, %r13073;
	// end inline asm
	// begin inline asm
	mad.lo.s32 %r13081, %r1, %r1, %r13069;
	// end inline asm
	// begin inline asm
	mad.lo.s32 %r13085, %r16382, %r16387, %r13081;
	// end inline asm
	// begin inline asm
	mad.lo.s32 %r13089, %r1, %r16387, %r13077;
	// end inline asm
	// begin inline asm
	mad.lo.s32 %r13093, %r16390, %r1, %r13089;
	// end inline asm
	// begin inline asm
	mad.lo.s32 %r13097, %r1, %r1, %r13085;
	// end inline asm
	// begin inline asm
	mad.lo.s32 %r13101, %r16382, %r16387, %r13097;
	// end inline asm
	// begin inline asm
	mad.lo.s32 %r13105, %r1, %r16387, %r13093;
	// end inline asm
	// begin inline asm
	mad.lo.s32 %r13109, %r16390, %r1, %r13105;
	// end inline asm
	// begin inline asm
	mad.lo.s32 %r13113, %r1, %r1, %r13101;
	// end inline asm
	// begin inline asm
	mad.lo.s32 %r13117, %r16382, %r16387, %r13113;
	// end inline asm
	// begin inline asm
	mad.lo.s32 %r13121, %r1, %r16387, %r13109;
	// end inline asm
	// begin inline asm
	mad.lo.s32 %r13125, %r16390, %r1, %r13121;
	// end inline asm
	// begin inline asm
	mad.lo.s32 %r13129, %r1, %r1, %r13117;
	// end inline asm
	// begin inline asm
	mad.lo.s32 %r13133, %r16382, %r16387, %r13129;
	// end inline asm
	// begin inline asm
	mad.lo.s32 %r13137, %r1, %r16387, %r13125;
	// end inline asm
	// begin inline asm
	mad.lo.s32 %r13141, %r16390, %r1, %r13137;
	// end inline asm
	// begin inline asm
	mad.lo.s32 %r13145, %r1, %r1, %r13133;
	// end inline asm
	// begin inline asm
	mad.lo.s32 %r13149, %r16382, %r16387, %r13145;
	// end inline asm
	// begin inline asm
	mad.lo.s32 %r13153, %r1, %r16387, %r13141;
	// end inline asm
	// begin inline asm
	mad.lo.s32 %r13157, %r16390, %r1, %r13153;
	// end inline asm
	// begin inline asm
	mad.lo.s32 %r13161, %r1, %r1, %r13149;
	// end inline asm
	// begin inline asm
	mad.lo.s32 %r13165, %r16382, %r16387, %r13161;
	// end inline asm
	// begin inline asm
	mad.lo.s32 %r13169, %r1, %r16387, %r13157;
	// end inline asm
	// begin inline asm
	mad.lo.s32 %r13173, %r16390, %r1, %r13169;
	// end inline asm
	// begin inline asm
	mad.lo.s32 %r13177, %r1, %r1, %r13165;
	// end inline asm
	// begin inline asm
	mad.lo.s32 %r13181, %r16382, %r16387, %r13177;
	// end inline asm
	// begin inline asm
	mad.lo.s32 %r13185, %r1, %r16387, %r13173;
	// end inline asm
	// begin inline asm
	mad.lo.s32 %r13189, %r16390, %r1, %r13185;
	// end inline asm
	// begin inline asm
	mad.lo.s32 %r13193, %r1, %r1, %r13181;
	// end inline asm
	// begin inline asm
	mad.lo.s32 %r13197, %r16382, %r16387, %r13193;
	// end inline asm
	// begin inline asm
	mad.lo.s32 %r13201, %r1, %r16387, %r13189;
	// end inline asm
	// begin inline asm
	mad.lo.s32 %r13205, %r16390, %r1, %r13201;
	// end inline asm
	// begin inline asm
	mad.lo.s32 %r13209, %r1, %r1, %r13197;
	// end inline asm
	// begin inline asm
	mad.lo.s32 %r13213, %r16382, %r16387, %r13209;
	// end inline asm
	// begin inline asm
	mad.lo.s32 %r13217, %r1, %r16387, %r13205;
	// end inline asm
	// begin inline asm
	mad.lo.s32 %r13221, %r16390, %r1, %r13217;
	// end inline asm
	// begin inline asm
	mad.lo.s32 %r13225, %r1, %r1, %r13213;
	// end inline asm
	// begin inline asm
	mad.lo.s32 %r13229, %r16382, %r16387, %r13225;
	// end inline asm
	// begin inline asm
	mad.lo.s32 %r13233, %r1, %r16387, %r13221;
	// end inline asm
	// begin inline asm
	mad.lo.s32 %r13237, %r16390, %r1, %r13233;
	// end inline asm
	// begin inline asm
	mad.lo.s32 %r13241, %r1, %r1, %r13229;
	// end inline asm
	// begin inline asm
	mad.lo.s32 %r13245, %r16382, %r16387, %r13241;
	// end inline asm
	// begin inline asm
	mad.lo.s32 %r13249, %r1, %r16387, %r13237;
	// end inline asm
	// begin inline asm
	mad.lo.s32 %r13253, %r16390, %r1, %r13249;
	// end inline asm
	// begin inline asm
	mad.lo.s32 %r13257, %r1, %r1, %r13245;
	// end inline asm
	// begin inline asm
	mad.lo.s32 %r13261, %r16382, %r16387, %r13257;
	// end inline asm
	// begin inline asm
	mad.lo.s32 %r13265, %r1, %r16387, %r13253;
	// end inline asm
	// begin inline asm
	mad.lo.s32 %r13269, %r16390, %r1, %r13265;
	// end inline asm
	// begin inline asm
	mad.lo.s32 %r13273, %r1, %r1, %r13261;
	// end inline asm
	// begin inline asm
	mad.lo.s32 %r13277, %r16382, %r16387, %r13273;
	// end inline asm
	// begin inline asm
	mad.lo.s32 %r13281, %r1, %r16387, %r13269;
	// end inline asm
	// begin inline asm
	mad.lo.s32 %r13285, %r16390, %r1, %r13281;
	// end inline asm
	// begin inline asm
	mad.lo.s32 %r13289, %r1, %r1, %r13277;
	// end inline asm
	// begin inline asm
	mad.lo.s32 %r13293, %r16382, %r16387, %r13289;
	// end inline asm
	// begin inline asm
	mad.lo.s32 %r13297, %r1, %r16387, %r13285;
	// end inline asm
	// begin inline asm
	mad.lo.s32 %r13301, %r16390, %r1, %r13297;
	// end inline asm
	// begin inline asm
	mad.lo.s32 %r13305, %r1, %r1, %r13293;
	// end inline asm
	// begin inline asm
	mad.lo.s32 %r13309, %r16382, %r16387, %r13305;
	// end inline asm
	// begin inline asm
	mad.lo.s32 %r13313, %r1, %r16387, %r13301;
	// end inline asm
	// begin inline asm
	mad.lo.s32 %r13317, %r16390, %r1, %r13313;
	// end inline asm
	// begin inline asm
	mad.lo.s32 %r13321, %r1, %r1, %r13309;
	// end inline asm
	// begin inline asm
	mad.lo.s32 %r13325, %r16382, %r16387, %r13321;
	// end inline asm
	// begin inline asm
	mad.lo.s32 %r13329, %r1, %r16387, %r13317;
	// end inline asm
	// begin inline asm
	mad.lo.s32 %r13333, %r16390, %r1, %r13329;
	// end inline asm
	// begin inline asm
	mad.lo.s32 %r13337, %r1, %r1, %r13325;
	// end inline asm
	// begin inline asm
	mad.lo.s32 %r13341, %r16382, %r16387, %r13337;
	// end inline asm
	// begin inline asm
	mad.lo.s32 %r13345, %r1, %r16387, %r13333;
	// end inline asm
	// begin inline asm
	mad.lo.s32 %r13349, %r16390, %r1, %r13345;
	// end inline asm
	// begin inline asm
	mad.lo.s32 %r13353, %r1, %r1, %r13341;
	// end inline asm
	// begin inline asm
	mad.lo.s32 %r13357, %r16382, %r16387, %r13353;
	// end inline asm
	// begin inline asm
	mad.lo.s32 %r13361, %r1, %r16387, %r13349;
	// end inline asm
	// begin inline asm
	mad.lo.s32 %r13365, %r16390, %r1, %r13361;
	// end inline asm
	// begin inline asm
	mad.lo.s32 %r13369, %r1, %r1, %r13357;
	// end inline asm
	// begin inline asm
	mad.lo.s32 %r13373, %r16382, %r16387, %r13369;
	// end inline asm
	// begin inline asm
	mad.lo.s32 %r13377, %r1, %r16387, %r13365;
	// end inline asm
	// begin inline asm
	mad.lo.s32 %r13381, %r16390, %r1, %r13377;
	// end inline asm
	// begin inline asm
	mad.lo.s32 %r13385, %r1, %r1, %r13373;
	// end inline asm
	// begin inline asm
	mad.lo.s32 %r13389, %r16382, %r16387, %r13385;
	// end inline asm
	// begin inline asm
	mad.lo.s32 %r13393, %r1, %r16387, %r13381;
	// end inline asm
	// begin inline asm
	mad.lo.s32 %r13397, %r16390, %r1, %r13393;
	// end inline asm
	// begin inline asm
	mad.lo.s32 %r13401, %r1, %r1, %r13389;
	// end inline asm
	// begin inline asm
	mad.lo.s32 %r13405, %r16382, %r16387, %r13401;
	// end inline asm
	// begin inline asm
	mad.lo.s32 %r13409, %r1, %r16387, %r13397;
	// end inline asm
	// begin inline asm
	mad.lo.s32 %r13413, %r16390, %r1, %r13409;
	// end inline asm
	// begin inline asm
	mad.lo.s32 %r13417, %r1, %r1, %r13405;
	// end inline asm
	// begin inline asm
	mad.lo.s32 %r13421, %r16382, %r16387, %r13417;
	// end inline asm
	// begin inline asm
	mad.lo.s32 %r13425, %r1, %r16387, %r13413;
	// end inline asm
	// begin inline asm
	mad.lo.s32 %r13429, %r16390, %r1, %r13425;
	// end inline asm
	// begin inline asm
	mad.lo.s32 %r13433, %r1, %r1, %r13421;
	// end inline asm
	// begin inline asm
	mad.lo.s32 %r13437, %r16382, %r16387, %r13433;
	// end inline asm
	// begin inline asm
	mad.lo.s32 %r13441, %r1, %r16387, %r13429;
	// end inline asm
	// begin inline asm
	mad.lo.s32 %r13445, %r16390, %r1, %r13441;
	// end inline asm
	// begin inline asm
	mad.lo.s32 %r13449, %r1, %r1, %r13437;
	// end inline asm
	// begin inline asm
	mad.lo.s32 %r13453, %r16382, %r16387, %r13449;
	// end inline asm
	// begin inline asm
	mad.lo.s32 %r13457, %r1, %r16387, %r13445;
	// end inline asm
	// begin inline asm
	mad.lo.s32 %r13461, %r16390, %r1, %r13457;
	// end inline asm
	// begin inline asm
	mad.lo.s32 %r13465, %r1, %r1, %r13453;
	// end inline asm
	// begin inline asm
	mad.lo.s32 %r13469, %r16382, %r16387, %r13465;
	// end inline asm
	// begin inline asm
	mad.lo.s32 %r13473, %r1, %r16387, %r13461;
	// end inline asm
	// begin inline asm
	mad.lo.s32 %r13477, %r16390, %r1, %r13473;
	// end inline asm
	// begin inline asm
	mad.lo.s32 %r13481, %r1, %r1, %r13469;
	// end inline asm
	// begin inline asm
	mad.lo.s32 %r13485, %r16382, %r16387, %r13481;
	// end inline asm
	// begin inline asm
	mad.lo.s32 %r13489, %r1, %r16387, %r13477;
	// end inline asm
	// begin inline asm
	mad.lo.s32 %r13493, %r16390, %r1, %r13489;
	// end inline asm
	// begin inline asm
	mad.lo.s32 %r13497, %r1, %r1, %r13485;
	// end inline asm
	// begin inline asm
	mad.lo.s32 %r13501, %r16382, %r16387, %r13497;
	// end inline asm
	// begin inline asm
	mad.lo.s32 %r13505, %r1, %r16387, %r13493;
	// end inline asm
	// begin inline asm
	mad.lo.s32 %r13509, %r16390, %r1, %r13505;
	// end inline asm
	// begin inline asm
	mad.lo.s32 %r13513, %r1, %r1, %r13501;
	// end inline asm
	// begin inline asm
	mad.lo.s32 %r13517, %r16382, %r16387, %r13513;
	// end inline asm
	// begin inline asm
	mad.lo.s32 %r13521, %r1, %r16387, %r13509;
	// end inline asm
	// begin inline asm
	mad.lo.s32 %r13525, %r16390, %r1, %r13521;
	// end inline asm
	// begin inline asm
	mad.lo.s32 %r13529, %r1, %r1, %r13517;
	// end inline asm
	// begin inline asm
	mad.lo.s32 %r13533, %r16382, %r16387, %r13529;
	// end inline asm
	// begin inline asm
	mad.lo.s32 %r13537, %r1, %r16387, %r13525;
	// end inline asm
	// begin inline asm
	mad.lo.s32 %r13541, %r16390, %r1, %r13537;
	// end inline asm
	// begin inline asm
	mad.lo.s32 %r13545, %r1, %r1, %r13533;
	// end inline asm
	// begin inline asm
	mad.lo.s32 %r13549, %r16382, %r16387, %r13545;
	// end inline asm
	// begin inline asm
	mad.lo.s32 %r13553, %r1, %r16387, %r13541;
	// end inline asm
	// begin inline asm
	mad.lo.s32 %r13557, %r16390, %r1, %r13553;
	// end inline asm
	// begin inline asm
	mad.lo.s32 %r13561, %r1, %r1, %r13549;
	// end inline asm
	// begin inline asm
	mad.lo.s32 %r13565, %r16382, %r16387, %r13561;
	// end inline asm
	// begin inline asm
	mad.lo.s32 %r13569, %r1, %r16387, %r13557;
	// end inline asm
	// begin inline asm
	mad.lo.s32 %r13573, %r16390, %r1, %r13569;
	// end inline asm
	// begin inline asm
	mad.lo.s32 %r13577, %r1, %r1, %r13565;
	// end inline asm
	// begin inline asm
	mad.lo.s32 %r13581, %r16382, %r16387, %r13577;
	// end inline asm
	// begin inline asm
	mad.lo.s32 %r13585, %r1, %r16387, %r13573;
	// end inline asm
	// begin inline asm
	mad.lo.s32 %r13589, %r16390, %r1, %r13585;
	// end inline asm
	// begin inline asm
	mad.lo.s32 %r13593, %r1, %r1, %r13581;
	// end inline asm
	// begin inline asm
	mad.lo.s32 %r13597, %r16382, %r16387, %r13593;
	// end inline asm
	// begin inline asm
	mad.lo.s32 %r13601, %r1, %r16387, %r13589;
	// end inline asm
	// begin inline asm
	mad.lo.s32 %r13605, %r16390, %r1, %r13601;
	// end inline asm
	// begin inline asm
	mad.lo.s32 %r13609, %r1, %r1, %r13597;
	// end inline asm
	// begin inline asm
	mad.lo.s32 %r13613, %r16382, %r16387, %r13609;
	// end inline asm
	// begin inline asm
	mad.lo.s32 %r13617, %r1, %r16387, %r13605;
	// end inline asm
	// begin inline asm
	mad.lo.s32 %r13621, %r16390, %r1, %r13617;
	// end inline asm
	// begin inline asm
	mad.lo.s32 %r13625, %r1, %r1, %r13613;
	// end inline asm
	// begin inline asm
	mad.lo.s32 %r13629, %r16382, %r16387, %r13625;
	// end inline asm
	// begin inline asm
	mad.lo.s32 %r13633, %r1, %r16387, %r13621;
	// end inline asm
	// begin inline asm
	mad.lo.s32 %r13637, %r16390, %r1, %r13633;
	// end inline asm
	// begin inline asm
	mad.lo.s32 %r13641, %r1, %r1, %r13629;
	// end inline asm
	// begin inline asm
	mad.lo.s32 %r13645, %r16382, %r16387, %r13641;
	// end inline asm
	// begin inline asm
	mad.lo.s32 %r13649, %r1, %r16387, %r13637;
	// end inline asm
	// begin inline asm
	mad.lo.s32 %r13653, %r16390, %r1, %r13649;
	// end inline asm
	// begin inline asm
	mad.lo.s32 %r13657, %r1, %r1, %r13645;
	// end inline asm
	// begin inline asm
	mad.lo.s32 %r13661, %r16382, %r16387, %r13657;
	// end inline asm
	// begin inline asm
	mad.lo.s32 %r13665, %r1, %r16387, %r13653;
	// end inline asm
	// begin inline asm
	mad.lo.s32 %r13669, %r16390, %r1, %r13665;
	// end inline asm
	// begin inline asm
	mad.lo.s32 %r13673, %r1, %r1, %r13661;
	// end inline asm
	// begin inline asm
	mad.lo.s32 %r13677, %r16382, %r16387, %r13673;
	// end inline asm
	// begin inline asm
	mad.lo.s32 %r13681, %r1, %r16387, %r13669;
	// end inline asm
	// begin inline asm
	mad.lo.s32 %r13685, %r16390, %r1, %r13681;
	// end inline asm
	// begin inline asm
	mad.lo.s32 %r13689, %r1, %r1, %r13677;
	// end inline asm
	// begin inline asm
	mad.lo.s32 %r13693, %r16382, %r16387, %r13689;
	// end inline asm
	// begin inline asm
	mad.lo.s32 %r13697, %r1, %r16387, %r13685;
	// end inline asm
	// begin inline asm
	mad.lo.s32 %r13701, %r16390, %r1, %r13697;
	// end inline asm
	// begin inline asm
	mad.lo.s32 %r13705, %r1, %r1, %r13693;
	// end inline asm
	// begin inline asm
	mad.lo.s32 %r13709, %r16382, %r16387, %r13705;
	// end inline asm
	// begin inline asm
	mad.lo.s32 %r13713, %r1, %r16387, %r13701;
	// end inline asm
	// begin inline asm
	mad.lo.s32 %r13717, %r16390, %r1, %r13713;
	// end inline asm
	// begin inline asm
	mad.lo.s32 %r13721, %r1, %r1, %r13709;
	// end inline asm
	// begin inline asm
	mad.lo.s32 %r13725, %r16382, %r16387, %r13721;
	// end inline asm
	// begin inline asm
	mad.lo.s32 %r13729, %r1, %r16387, %r13717;
	// end inline asm
	// begin inline asm
	mad.lo.s32 %r13733, %r16390, %r1, %r13729;
	// end inline asm
	// begin inline asm
	mad.lo.s32 %r13737, %r1, %r1, %r13725;
	// end inline asm
	// begin inline asm
	mad.lo.s32 %r13741, %r16382, %r16387, %r13737;
	// end inline asm
	// begin inline asm
	mad.lo.s32 %r13745, %r1, %r16387, %r13733;
	// end inline asm
	// begin inline asm
	mad.lo.s32 %r13749, %r16390, %r1, %r13745;
	// end inline asm
	// begin inline asm
	mad.lo.s32 %r13753, %r1, %r1, %r13741;
	// end inline asm
	// begin inline asm
	mad.lo.s32 %r13757, %r16382, %r16387, %r13753;
	// end inline asm
	// begin inline asm
	mad.lo.s32 %r13761, %r1, %r16387, %r13749;
	// end inline asm
	// begin inline asm
	mad.lo.s32 %r13765, %r16390, %r1, %r13761;
	// end inline asm
	// begin inline asm
	mad.lo.s32 %r13769, %r1, %r1, %r13757;
	// end inline asm
	// begin inline asm
	mad.lo.s32 %r13773, %r16382, %r16387, %r13769;
	// end inline asm
	// begin inline asm
	mad.lo.s32 %r13777, %r1, %r16387, %r13765;
	// end inline asm
	// begin inline asm
	mad.lo.s32 %r13781, %r16390, %r1, %r13777;
	// end inline asm
	// begin inline asm
	mad.lo.s32 %r13785, %r1, %r1, %r13773;
	// end inline asm
	// begin inline asm
	mad.lo.s32 %r13789, %r16382, %r16387, %r13785;
	// end inline asm
	// begin inline asm
	mad.lo.s32 %r13793, %r1, %r16387, %r13781;
	// end inline asm
	// begin inline asm
	mad.lo.s32 %r13797, %r16390, %r1, %r13793;
	// end inline asm
	// begin inline asm
	mad.lo.s32 %r13801, %r1, %r1, %r13789;
	// end inline asm
	// begin inline asm
	mad.lo.s32 %r13805, %r16382, %r16387, %r13801;
	// end inline asm
	// begin inline asm
	mad.lo.s32 %r13809, %r1, %r16387, %r13797;
	// end inline asm
	// begin inline asm
	mad.lo.s32 %r13813, %r16390, %r1, %r13809;
	// end inline asm
	// begin inline asm
	mad.lo.s32 %r13817, %r1, %r1, %r13805;
	// end inline asm
	// begin inline asm
	mad.lo.s32 %r13821, %r16382, %r16387, %r13817;
	// end inline asm
	// begin inline asm
	mad.lo.s32 %r13825, %r1, %r16387, %r13813;
	// end inline asm
	// begin inline asm
	mad.lo.s32 %r13829, %r16390, %r1, %r13825;
	// end inline asm
	// begin inline asm
	mad.lo.s32 %r13833, %r1, %r1, %r13821;
	// end inline asm
	// begin inline asm
	mad.lo.s32 %r13837, %r16382, %r16387, %r13833;
	// end inline asm
	// begin inline asm
	mad.lo.s32 %r13841, %r1, %r16387, %r13829;
	// end inline asm
	// begin inline asm
	mad.lo.s32 %r13845, %r16390, %r1, %r13841;
	// end inline asm
	// begin inline asm
	mad.lo.s32 %r13849, %r1, %r1, %r13837;
	// end inline asm
	// begin inline asm
	mad.lo.s32 %r13853, %r16382, %r16387, %r13849;
	// end inline asm
	// begin inline asm
	mad.lo.s32 %r13857, %r1, %r16387, %r13845;
	// end inline asm
	// begin inline asm
	mad.lo.s32 %r13861, %r16390, %r1, %r13857;
	// end inline asm
	// begin inline asm
	mad.lo.s32 %r13865, %r1, %r1, %r13853;
	// end inline asm
	// begin inline asm
	mad.lo.s32 %r13869, %r16382, %r16387, %r13865;
	// end inline asm
	// begin inline asm
	mad.lo.s32 %r13873, %r1, %r16387, %r13861;
	// end inline asm
	// begin inline asm
	mad.lo.s32 %r13877, %r16390, %r1, %r13873;
	// end inline asm
	// begin inline asm
	mad.lo.s32 %r13881, %r1, %r1, %r13869;
	// end inline asm
	// begin inline asm
	mad.lo.s32 %r13885, %r16382, %r16387, %r13881;
	// end inline asm
	// begin inline asm
	mad.lo.s32 %r13889, %r1, %r16387, %r13877;
	// end inline asm
	// begin inline asm
	mad.lo.s32 %r13893, %r16390, %r1, %r13889;
	// end inline asm
	// begin inline asm
	mad.lo.s32 %r13897, %r1, %r1, %r13885;
	// end inline asm
	// begin inline asm
	mad.lo.s32 %r13901, %r16382, %r16387, %r13897;
	// end inline asm
	// begin inline asm
	mad.lo.s32 %r13905, %r1, %r16387, %r13893;
	// end inline asm
	// begin inline asm
	mad.lo.s32 %r13909, %r16390, %r1, %r13905;
	// end inline asm
	// begin inline asm
	mad.lo.s32 %r13913, %r1, %r1, %r13901;
	// end inline asm
	// begin inline asm
	mad.lo.s32 %r13917, %r16382, %r16387, %r13913;
	// end inline asm
	// begin inline asm
	mad.lo.s32 %r13921, %r1, %r16387, %r13909;
	// end inline asm
	// begin inline asm
	mad.lo.s32 %r13925, %r16390, %r1, %r13921;
	// end inline asm
	// begin inline asm
	mad.lo.s32 %r13929, %r1, %r1, %r13917;
	// end inline asm
	// begin inline asm
	mad.lo.s32 %r13933, %r16382, %r16387, %r13929;
	// end inline asm
	// begin inline asm
	mad.lo.s32 %r13937, %r1, %r16387, %r13925;
	// end inline asm
	// begin inline asm
	mad.lo.s32 %r13941, %r16390, %r1, %r13937;
	// end inline asm
	// begin inline asm
	mad.lo.s32 %r13945, %r1, %r1, %r13933;
	// end inline asm
	// begin inline asm
	mad.lo.s32 %r13949, %r16382, %r16387, %r13945;
	// end inline asm
	// begin inline asm
	mad.lo.s32 %r13953, %r1, %r16387, %r13941;
	// end inline asm
	// begin inline asm
	mad.lo.s32 %r13957, %r16390, %r1, %r13953;
	// end inline asm
	// begin inline asm
	mad.lo.s32 %r13961, %r1, %r1, %r13949;
	// end inline asm
	// begin inline asm
	mad.lo.s32 %r13965, %r16382, %r16387, %r13961;
	// end inline asm
	// begin inline asm
	mad.lo.s32 %r13969, %r1, %r16387, %r13957;
	// end inline asm
	// begin inline asm
	mad.lo.s32 %r13973, %r16390, %r1, %r13969;
	// end inline asm
	// begin inline asm
	mad.lo.s32 %r13977, %r1, %r1, %r13965;
	// end inline asm
	// begin inline asm
	mad.lo.s32 %r13981, %r16382, %r16387, %r13977;
	// end inline asm
	// begin inline asm
	mad.lo.s32 %r13985, %r1, %r16387, %r13973;
	// end inline asm
	// begin inline asm
	mad.lo.s32 %r13989, %r16390, %r1, %r13985;
	// end inline asm
	// begin inline asm
	mad.lo.s32 %r13993, %r1, %r1, %r13981;
	// end inline asm
	// begin inline asm
	mad.lo.s32 %r13997, %r16382, %r16387, %r13993;
	// end inline asm
	// begin inline asm
	mad.lo.s32 %r14001, %r1, %r16387, %r13989;
	// end inline asm
	// begin inline asm
	mad.lo.s32 %r14005, %r16390, %r1, %r14001;
	// end inline asm
	// begin inline asm
	mad.lo.s32 %r14009, %r1, %r1, %r13997;
	// end inline asm
	// begin inline asm
	mad.lo.s32 %r14013, %r16382, %r16387, %r14009;
	// end inline asm
	// begin inline asm
	mad.lo.s32 %r14017, %r1, %r16387, %r14005;
	// end inline asm
	// begin inline asm
	mad.lo.s32 %r14021, %r16390, %r1, %r14017;
	// end inline asm
	// begin inline asm
	mad.lo.s32 %r14025, %r1, %r1, %r14013;
	// end inline asm
	// begin inline asm
	mad.lo.s32 %r14029, %r16382, %r16387, %r14025;
	// end inline asm
	// begin inline asm
	mad.lo.s32 %r14033, %r1, %r16387, %r14021;
	// end inline asm
	// begin inline asm
	mad.lo.s32 %r14037, %r16390, %r1, %r14033;
	// end inline asm
	// begin inline asm
	mad.lo.s32 %r14041, %r1, %r1, %r14029;
	// end inline asm
	// begin inline asm
	mad.lo.s32 %r14045, %r16382, %r16387, %r14041;
	// end inline asm
	// begin inline asm
	mad.lo.s32 %r14049, %r1, %r16387, %r14037;
	// end inline asm
	// begin inline asm
	mad.lo.s32 %r14053, %r16390, %r1, %r14049;
	// end inline asm
	// begin inline asm
	mad.lo.s32 %r14057, %r1, %r1, %r14045;
	// end inline asm
	// begin inline asm
	mad.lo.s32 %r14061, %r16382, %r16387, %r14057;
	// end inline asm
	// begin inline asm
	mad.lo.s32 %r14065, %r1, %r16387, %r14053;
	// end inline asm
	// begin inline asm
	mad.lo.s32 %r14069, %r16390, %r1, %r14065;
	// end inline asm
	// begin inline asm
	mad.lo.s32 %r14073, %r1, %r1, %r14061;
	// end inline asm
	// begin inline asm
	mad.lo.s32 %r14077, %r16382, %r16387, %r14073;
	// end inline asm
	// begin inline asm
	mad.lo.s32 %r14081, %r1, %r16387, %r14069;
	// end inline asm
	// begin inline asm
	mad.lo.s32 %r14085, %r16390, %r1, %r14081;
	// end inline asm
	// begin inline asm
	mad.lo.s32 %r14089, %r1, %r1, %r14077;
	// end inline asm
	// begin inline asm
	mad.lo.s32 %r14093, %r16382, %r16387, %r14089;
	// end inline asm
	// begin inline asm
	mad.lo.s32 %r14097, %r1, %r16387, %r14085;
	// end inline asm
	// begin inline asm
	mad.lo.s32 %r14101, %r16390, %r1, %r14097;
	// end inline asm
	// begin inline asm
	mad.lo.s32 %r14105, %r1, %r1, %r14093;
	// end inline asm
	// begin inline asm
	mad.lo.s32 %r14109, %r16382, %r16387, %r14105;
	// end inline asm
	// begin inline asm
	mad.lo.s32 %r14113, %r1, %r16387, %r14101;
	// end inline asm
	// begin inline asm
	mad.lo.s32 %r14117, %r16390, %r1, %r14113;
	// end inline asm
	// begin inline asm
	mad.lo.s32 %r14121, %r1, %r1, %r14109;
	// end inline asm
	// begin inline asm
	mad.lo.s32 %r14125, %r16382, %r16387, %r14121;
	// end inline asm
	// begin inline asm
	mad.lo.s32 %r14129, %r1, %r16387, %r14117;
	// end inline asm
	// begin inline asm
	mad.lo.s32 %r14133, %r16390, %r1, %r14129;
	// end inline asm
	// begin inline asm
	mad.lo.s32 %r14137, %r1, %r1, %r14125;
	// end inline asm
	// begin inline asm
	mad.lo.s32 %r14141, %r16382, %r16387, %r14137;
	// end inline asm
	// begin inline asm
	mad.lo.s32 %r14145, %r1, %r16387, %r14133;
	// end inline asm
	// begin inline asm
	mad.lo.s32 %r14149, %r16390, %r1, %r14145;
	// end inline asm
	// begin inline asm
	mad.lo.s32 %r14153, %r1, %r1, %r14141;
	// end inline asm
	// begin inline asm
	mad.lo.s32 %r14157, %r16382, %r16387, %r14153;
	// end inline asm
	// begin inline asm
	mad.lo.s32 %r14161, %r1, %r16387, %r14149;
	// end inline asm
	// begin inline asm
	mad.lo.s32 %r14165, %r16390, %r1, %r14161;
	// end inline asm
	// begin inline asm
	mad.lo.s32 %r14169, %r1, %r1, %r14157;
	// end inline asm
	// begin inline asm
	mad.lo.s32 %r14173, %r16382, %r16387, %r14169;
	// end inline asm
	// begin inline asm
	mad.lo.s32 %r14177, %r1, %r16387, %r14165;
	// end inline asm
	// begin inline asm
	mad.lo.s32 %r14181, %r16390, %r1, %r14177;
	// end inline asm
	// begin inline asm
	mad.lo.s32 %r14185, %r1, %r1, %r14173;
	// end inline asm
	// begin inline asm
	mad.lo.s32 %r14189, %r16382, %r16387, %r14185;
	// end inline asm
	// begin inline asm
	mad.lo.s32 %r14193, %r1, %r16387, %r14181;
	// end inline asm
	// begin inline asm
	mad.lo.s32 %r14197, %r16390, %r1, %r14193;
	// end inline asm
	// begin inline asm
	mad.lo.s32 %r14201, %r1, %r1, %r14189;
	// end inline asm
	// begin inline asm
	mad.lo.s32 %r14205, %r16382, %r16387, %r14201;
	// end inline asm
	// begin inline asm
	mad.lo.s32 %r14209, %r1, %r16387, %r14197;
	// end inline asm
	// begin inline asm
	mad.lo.s32 %r14213, %r16390, %r1, %r14209;
	// end inline asm
	// begin inline asm
	mad.lo.s32 %r14217, %r1, %r1, %r14205;
	// end inline asm
	// begin inline asm
	mad.lo.s32 %r14221, %r16382, %r16387, %r14217;
	// end inline asm
	// begin inline asm
	mad.lo.s32 %r14225, %r1, %r16387, %r14213;
	// end inline asm
	// begin inline asm
	mad.lo.s32 %r14229, %r16390, %r1, %r14225;
	// end inline asm
	// begin inline asm
	mad.lo.s32 %r14233, %r1, %r1, %r14221;
	// end inline asm
	// begin inline asm
	mad.lo.s32 %r14237, %r16382, %r16387, %r14233;
	// end inline asm
	// begin inline asm
	mad.lo.s32 %r14241, %r1, %r16387, %r14229;
	// end inline asm
	// begin inline asm
	mad.lo.s32 %r14245, %r16390, %r1, %r14241;
	// end inline asm
	// begin inline asm
	mad.lo.s32 %r14249, %r1, %r1, %r14237;
	// end inline asm
	// begin inline asm
	mad.lo.s32 %r14253, %r16382, %r16387, %r14249;
	// end inline asm
	// begin inline asm
	mad.lo.s32 %r14257, %r1, %r16387, %r14245;
	// end inline asm
	// begin inline asm
	mad.lo.s32 %r14261, %r16390, %r1, %r14257;
	// end inline asm
	// begin inline asm
	mad.lo.s32 %r14265, %r1, %r1, %r14253;
	// end inline asm
	// begin inline asm
	mad.lo.s32 %r14269, %r16382, %r16387, %r14265;
	// end inline asm
	// begin inline asm
	mad.lo.s32 %r14273, %r1, %r16387, %r14261;
	// end inline asm
	// begin inline asm
	mad.lo.s32 %r14277, %r16390, %r1, %r14273;
	// end inline asm
	// begin inline asm
	mad.lo.s32 %r14281, %r1, %r1, %r14269;
	// end inline asm
	// begin inline asm
	mad.lo.s32 %r14285, %r16382, %r16387, %r14281;
	// end inline asm
	// begin inline asm
	mad.lo.s32 %r14289, %r1, %r16387, %r14277;
	// end inline asm
	// begin inline asm
	mad.lo.s32 %r14293, %r16390, %r1, %r14289;
	// end inline asm
	// begin inline asm
	mad.lo.s32 %r14297, %r1, %r1, %r14285;
	// end inline asm
	// begin inline asm
	mad.lo.s32 %r14301, %r16382, %r16387, %r14297;
	// end inline asm
	// begin inline asm
	mad.lo.s32 %r14305, %r1, %r16387, %r14293;
	// end inline asm
	// begin inline asm
	mad.lo.s32 %r14309, %r16390, %r1, %r14305;
	// end inline asm
	// begin inline asm
	mad.lo.s32 %r14313, %r1, %r1, %r14301;
	// end inline asm
	// begin inline asm
	mad.lo.s32 %r14317, %r16382, %r16387, %r14313;
	// end inline asm
	// begin inline asm
	mad.lo.s32 %r14321, %r1, %r16387, %r14309;
	// end inline asm
	// begin inline asm
	mad.lo.s32 %r14325, %r16390, %r1, %r14321;
	// end inline asm
	// begin inline asm
	mad.lo.s32 %r14329, %r1, %r1, %r14317;
	// end inline asm
	// begin inline asm
	mad.lo.s32 %r14333, %r16382, %r16387, %r14329;
	// end inline asm
	// begin inline asm
	mad.lo.s32 %r14337, %r1, %r16387, %r14325;
	// end inline asm
	// begin inline asm
	mad.lo.s32 %r14341, %r16390, %r1, %r14337;
	// end inline asm
	// begin inline asm
	mad.lo.s32 %r14345, %r1, %r1, %r14333;
	// end inline asm
	// begin inline asm
	mad.lo.s32 %r14349, %r16382, %r16387, %r14345;
	// end inline asm
	// begin inline asm
	mad.lo.s32 %r14353, %r1, %r16387, %r14341;
	// end inline asm
	// begin inline asm
	mad.lo.s32 %r14357, %r16390, %r1, %r14353;
	// end inline asm
	// begin inline asm
	mad.lo.s32 %r14361, %r1, %r1, %r14349;
	// end inline asm
	// begin inline asm
	mad.lo.s32 %r14365, %r16382, %r16387, %r14361;
	// end inline asm
	// begin inline asm
	mad.lo.s32 %r14369, %r1, %r16387, %r14357;
	// end inline asm
	// begin inline asm
	mad.lo.s32 %r14373, %r16390, %r1, %r14369;
	// end inline asm
	// begin inline asm
	mad.lo.s32 %r14377, %r1, %r1, %r14365;
	// end inline asm
	// begin inline asm
	mad.lo.s32 %r14381, %r16382, %r16387, %r14377;
	// end inline asm
	// begin inline asm
	mad.lo.s32 %r14385, %r1, %r16387, %r14373;
	// end inline asm
	// begin inline asm
	mad.lo.s32 %r14389, %r16390, %r1, %r14385;
	// end inline asm
	// begin inline asm
	mad.lo.s32 %r14393, %r1, %r1, %r14381;
	// end inline asm
	// begin inline asm
	mad.lo.s32 %r14397, %r16382, %r16387, %r14393;
	// end inline asm
	// begin inline asm
	mad.lo.s32 %r14401, %r1, %r16387, %r14389;
	// end inline asm
	// begin inline asm
	mad.lo.s32 %r14405, %r16390, %r1, %r14401;
	// end inline asm
	// begin inline asm
	mad.lo.s32 %r14409, %r1, %r1, %r14397;
	// end inline asm
	// begin inline asm
	mad.lo.s32 %r14413, %r16382, %r16387, %r14409;
	// end inline asm
	// begin inline asm
	mad.lo.s32 %r14417, %r1, %r16387, %r14405;
	// end inline asm
	// begin inline asm
	mad.lo.s32 %r14421, %r16390, %r1, %r14417;
	// end inline asm
	// begin inline asm
	mad.lo.s32 %r14425, %r1, %r1, %r14413;
	// end inline asm
	// begin inline asm
	mad.lo.s32 %r14429, %r16382, %r16387, %r14425;
	// end inline asm
	// begin inline asm
	mad.lo.s32 %r14433, %r1, %r16387, %r14421;
	// end inline asm
	// begin inline asm
	mad.lo.s32 %r14437, %r16390, %r1, %r14433;
	// end inline asm
	// begin inline asm
	mad.lo.s32 %r14441, %r1, %r1, %r14429;
	// end inline asm
	// begin inline asm
	mad.lo.s32 %r14445, %r16382, %r16387, %r14441;
	// end inline asm
	// begin inline asm
	mad.lo.s32 %r14449, %r1, %r16387, %r14437;
	// end inline asm
	// begin inline asm
	mad.lo.s32 %r14453, %r16390, %r1, %r14449;
	// end inline asm
	// begin inline asm
	mad.lo.s32 %r14457, %r1, %r1, %r14445;
	// end inline asm
	// begin inline asm
	mad.lo.s32 %r14461, %r16382, %r16387, %r14457;
	// end inline asm
	// begin inline asm
	mad.lo.s32 %r14465, %r1, %r16387, %r14453;
	// end inline asm
	// begin inline asm
	mad.lo.s32 %r14469, %r16390, %r1, %r14465;
	// end inline asm
	// begin inline asm
	mad.lo.s32 %r14473, %r1, %r1, %r14461;
	// end inline asm
	// begin inline asm
	mad.lo.s32 %r14477, %r16382, %r16387, %r14473;
	// end inline asm
	// begin inline asm
	mad.lo.s32 %r14481, %r1, %r16387, %r14469;
	// end inline asm
	// begin inline asm
	mad.lo.s32 %r14485, %r16390, %r1, %r14481;
	// end inline asm
	// begin inline asm
	mad.lo.s32 %r14489, %r1, %r1, %r14477;
	// end inline asm
	// begin inline asm
	mad.lo.s32 %r14493, %r16382, %r16387, %r14489;
	// end inline asm
	// begin inline asm
	mad.lo.s32 %r14497, %r1, %r16387, %r14485;
	// end inline asm
	// begin inline asm
	mad.lo.s32 %r14501, %r16390, %r1, %r14497;
	// end inline asm
	// begin inline asm
	mad.lo.s32 %r14505, %r1, %r1, %r14493;
	// end inline asm
	// begin inline asm
	mad.lo.s32 %r14509, %r16382, %r16387, %r14505;
	// end inline asm
	// begin inline asm
	mad.lo.s32 %r14513, %r1, %r16387, %r14501;
	// end inline asm
	// begin inline asm
	mad.lo.s32 %r14517, %r16390, %r1, %r14513;
	// end inline asm
	// begin inline asm
	mad.lo.s32 %r14521, %r1, %r1, %r14509;
	// end inline asm
	// begin inline asm
	mad.lo.s32 %r14525, %r16382, %r16387, %r14521;
	// end inline asm
	// begin inline asm
	mad.lo.s32 %r14529, %r1, %r16387, %r14517;
	// end inline asm
	// begin inline asm
	mad.lo.s32 %r14533, %r16390, %r1, %r14529;
	// end inline asm
	// begin inline asm
	mad.lo.s32 %r14537, %r1, %r1, %r14525;
	// end inline asm
	// begin inline asm
	mad.lo.s32 %r14541, %r16382, %r16387, %r14537;
	// end inline asm
	// begin inline asm
	mad.lo.s32 %r14545, %r1, %r16387, %r14533;
	// end inline asm
	// begin inline asm
	mad.lo.s32 %r14549, %r16390, %r1, %r14545;
	// end inline asm
	// begin inline asm
	mad.lo.s32 %r14553, %r1, %r1, %r14541;
	// end inline asm
	// begin inline asm
	mad.lo.s32 %r14557, %r16382, %r16387, %r14553;
	// end inline asm
	// begin inline asm
	mad.lo.s32 %r14561, %r1, %r16387, %r14549;
	// end inline asm
	// begin inline asm
	mad.lo.s32 %r14565, %r16390, %r1, %r14561;
	// end inline asm
	// begin inline asm
	mad.lo.s32 %r14569, %r1, %r1, %r14557;
	// end inline asm
	// begin inline asm
	mad.lo.s32 %r14573, %r16382, %r16387, %r14569;
	// end inline asm
	// begin inline asm
	mad.lo.s32 %r14577, %r1, %r16387, %r14565;
	// end inline asm
	// begin inline asm
	mad.lo.s32 %r14581, %r16390, %r1, %r14577;
	// end inline asm
	// begin inline asm
	mad.lo.s32 %r14585, %r1, %r1, %r14573;
	// end inline asm
	// begin inline asm
	mad.lo.s32 %r14589, %r16382, %r16387, %r14585;
	// end inline asm
	// begin inline asm
	mad.lo.s32 %r14593, %r1, %r16387, %r14581;
	// end inline asm
	// begin inline asm
	mad.lo.s32 %r14597, %r16390, %r1, %r14593;
	// end inline asm
	// begin inline asm
	mad.lo.s32 %r14601, %r1, %r1, %r14589;
	// end inline asm
	// begin inline asm
	mad.lo.s32 %r14605, %r16382, %r16387, %r14601;
	// end inline asm
	// begin inline asm
	mad.lo.s32 %r14609, %r1, %r16387, %r14597;
	// end inline asm
	// begin inline asm
	mad.lo.s32 %r14613, %r16390, %r1, %r14609;
	// end inline asm
	// begin inline asm
	mad.lo.s32 %r14617, %r1, %r1, %r14605;
	// end inline asm
	// begin inline asm
	mad.lo.s32 %r14621, %r16382, %r16387, %r14617;
	// end inline asm
	// begin inline asm
	mad.lo.s32 %r14625, %r1, %r16387, %r14613;
	// end inline asm
	// begin inline asm
	mad.lo.s32 %r14629, %r16390, %r1, %r14625;
	// end inline asm
	// begin inline asm
	mad.lo.s32 %r14633, %r1, %r1, %r14621;
	// end inline asm
	// begin inline asm
	mad.lo.s32 %r14637, %r16382, %r16387, %r14633;
	// end inline asm
	// begin inline asm
	mad.lo.s32 %r14641, %r1, %r16387, %r14629;
	// end inline asm
	// begin inline asm
	mad.lo.s32 %r14645, %r16390, %r1, %r14641;
	// end inline asm
	// begin inline asm
	mad.lo.s32 %r14649, %r1, %r1, %r14637;
	// end inline asm
	// begin inline asm
	mad.lo.s32 %r14653, %r16382, %r16387, %r14649;
	// end inline asm
	// begin inline asm
	mad.lo.s32 %r14657, %r1, %r16387, %r14645;
	// end inline asm
	// begin inline asm
	mad.lo.s32 %r14661, %r16390, %r1, %r14657;
	// end inline asm
	// begin inline asm
	mad.lo.s32 %r14665, %r1, %r1, %r14653;
	// end inline asm
	// begin inline asm
	mad.lo.s32 %r14669, %r16382, %r16387, %r14665;
	// end inline asm
	// begin inline asm
	mad.lo.s32 %r14673, %r1, %r16387, %r14661;
	// end inline asm
	// begin inline asm
	mad.lo.s32 %r14677, %r16390, %r1, %r14673;
	// end inline asm
	// begin inline asm
	mad.lo.s32 %r14681, %r1, %r1, %r14669;
	// end inline asm
	// begin inline asm
	mad.lo.s32 %r14685, %r16382, %r16387, %r14681;
	// end inline asm
	// begin inline asm
	mad.lo.s32 %r14689, %r1, %r16387, %r14677;
	// end inline asm
	// begin inline asm
	mad.lo.s32 %r14693, %r16390, %r1, %r14689;
	// end inline asm
	// begin inline asm
	mad.lo.s32 %r14697, %r1, %r1, %r14685;
	// end inline asm
	// begin inline asm
	mad.lo.s32 %r14701, %r16382, %r16387, %r14697;
	// end inline asm
	// begin inline asm
	mad.lo.s32 %r14705, %r1, %r16387, %r14693;
	// end inline asm
	// begin inline asm
	mad.lo.s32 %r14709, %r16390, %r1, %r14705;
	// end inline asm
	// begin inline asm
	mad.lo.s32 %r14713, %r1, %r1, %r14701;
	// end inline asm
	// begin inline asm
	mad.lo.s32 %r14717, %r16382, %r16387, %r14713;
	// end inline asm
	// begin inline asm
	mad.lo.s32 %r14721, %r1, %r16387, %r14709;
	// end inline asm
	// begin inline asm
	mad.lo.s32 %r14725, %r16390, %r1, %r14721;
	// end inline asm
	// begin inline asm
	mad.lo.s32 %r14729, %r1, %r1, %r14717;
	// end inline asm
	// begin inline asm
	mad.lo.s32 %r14733, %r16382, %r16387, %r14729;
	// end inline asm
	// begin inline asm
	mad.lo.s32 %r14737, %r1, %r16387, %r14725;
	// end inline asm
	// begin inline asm
	mad.lo.s32 %r14741, %r16390, %r1, %r14737;
	// end inline asm
	// begin inline asm
	mad.lo.s32 %r14745, %r1, %r1, %r14733;
	// end inline asm
	// begin inline asm
	mad.lo.s32 %r14749, %r16382, %r16387, %r14745;
	// end inline asm
	// begin inline asm
	mad.lo.s32 %r14753, %r1, %r16387, %r14741;
	// end inline asm
	// begin inline asm
	mad.lo.s32 %r14757, %r16390, %r1, %r14753;
	// end inline asm
	// begin inline asm
	mad.lo.s32 %r14761, %r1, %r1, %r14749;
	// end inline asm
	// begin inline asm
	mad.lo.s32 %r14765, %r16382, %r16387, %r14761;
	// end inline asm
	// begin inline asm
	mad.lo.s32 %r14769, %r1, %r16387, %r14757;
	// end inline asm
	// begin inline asm
	mad.lo.s32 %r14773, %r16390, %r1, %r14769;
	// end inline asm
	// begin inline asm
	mad.lo.s32 %r14777, %r1, %r1, %r14765;
	// end inline asm
	// begin inline asm
	mad.lo.s32 %r14781, %r16382, %r16387, %r14777;
	// end inline asm
	// begin inline asm
	mad.lo.s32 %r14785, %r1, %r16387, %r14773;
	// end inline asm
	// begin inline asm
	mad.lo.s32 %r14789, %r16390, %r1, %r14785;
	// end inline asm
	// begin inline asm
	mad.lo.s32 %r14793, %r1, %r1, %r14781;
	// end inline asm
	// begin inline asm
	mad.lo.s32 %r14797, %r16382, %r16387, %r14793;
	// end inline asm
	// begin inline asm
	mad.lo.s32 %r14801, %r1, %r16387, %r14789;
	// end inline asm
	// begin inline asm
	mad.lo.s32 %r14805, %r16390, %r1, %r14801;
	// end inline asm
	// begin inline asm
	mad.lo.s32 %r14809, %r1, %r1, %r14797;
	// end inline asm
	// begin inline asm
	mad.lo.s32 %r14813, %r16382, %r16387, %r14809;
	// end inline asm
	// begin inline asm
	mad.lo.s32 %r14817, %r1, %r16387, %r14805;
	// end inline asm
	// begin inline asm
	mad.lo.s32 %r14821, %r16390, %r1, %r14817;
	// end inline asm
	// begin inline asm
	mad.lo.s32 %r14825, %r1, %r1, %r14813;
	// end inline asm
	// begin inline asm
	mad.lo.s32 %r14829, %r16382, %r16387, %r14825;
	// end inline asm
	// begin inline asm
	mad.lo.s32 %r14833, %r1, %r16387, %r14821;
	// end inline asm
	// begin inline asm
	mad.lo.s32 %r14837, %r16390, %r1, %r14833;
	// end inline asm
	// begin inline asm
	mad.lo.s32 %r14841, %r1, %r1, %r14829;
	// end inline asm
	// begin inline asm
	mad.lo.s32 %r14845, %r16382, %r16387, %r14841;
	// end inline asm
	// begin inline asm
	mad.lo.s32 %r14849, %r1, %r16387, %r14837;
	// end inline asm
	// begin inline asm
	mad.lo.s32 %r14853, %r16390, %r1, %r14849;
	// end inline asm
	// begin inline asm
	mad.lo.s32 %r14857, %r1, %r1, %r14845;
	// end inline asm
	// begin inline asm
	mad.lo.s32 %r14861, %r16382, %r16387, %r14857;
	// end inline asm
	// begin inline asm
	mad.lo.s32 %r14865, %r1, %r16387, %r14853;
	// end inline asm
	// begin inline asm
	mad.lo.s32 %r14869, %r16390, %r1, %r14865;
	// end inline asm
	// begin inline asm
	mad.lo.s32 %r14873, %r1, %r1, %r14861;
	// end inline asm
	// begin inline asm
	mad.lo.s32 %r14877, %r16382, %r16387, %r14873;
	// end inline asm
	// begin inline asm
	mad.lo.s32 %r14881, %r1, %r16387, %r14869;
	// end inline asm
	// begin inline asm
	mad.lo.s32 %r14885, %r16390, %r1, %r14881;
	// end inline asm
	// begin inline asm
	mad.lo.s32 %r14889, %r1, %r1, %r14877;
	// end inline asm
	// begin inline asm
	mad.lo.s32 %r14893, %r16382, %r16387, %r14889;
	// end inline asm
	// begin inline asm
	mad.lo.s32 %r14897, %r1, %r16387, %r14885;
	// end inline asm
	// begin inline asm
	mad.lo.s32 %r14901, %r16390, %r1, %r14897;
	// end inline asm
	// begin inline asm
	mad.lo.s32 %r14905, %r1, %r1, %r14893;
	// end inline asm
	// begin inline asm
	mad.lo.s32 %r14909, %r16382, %r16387, %r14905;
	// end inline asm
	// begin inline asm
	mad.lo.s32 %r14913, %r1, %r16387, %r14901;
	// end inline asm
	// begin inline asm
	mad.lo.s32 %r14917, %r16390, %r1, %r14913;
	// end inline asm
	// begin inline asm
	mad.lo.s32 %r14921, %r1, %r1, %r14909;
	// end inline asm
	// begin inline asm
	mad.lo.s32 %r14925, %r16382, %r16387, %r14921;
	// end inline asm
	// begin inline asm
	mad.lo.s32 %r14929, %r1, %r16387, %r14917;
	// end inline asm
	// begin inline asm
	mad.lo.s32 %r14933, %r16390, %r1, %r14929;
	// end inline asm
	// begin inline asm
	mad.lo.s32 %r14937, %r1, %r1, %r14925;
	// end inline asm
	// begin inline asm
	mad.lo.s32 %r14941, %r16382, %r16387, %r14937;
	// end inline asm
	// begin inline asm
	mad.lo.s32 %r14945, %r1, %r16387, %r14933;
	// end inline asm
	// begin inline asm
	mad.lo.s32 %r14949, %r16390, %r1, %r14945;
	// end inline asm
	// begin inline asm
	mad.lo.s32 %r14953, %r1, %r1, %r14941;
	// end inline asm
	// begin inline asm
	mad.lo.s32 %r14957, %r16382, %r16387, %r14953;
	// end inline asm
	// begin inline asm
	mad.lo.s32 %r14961, %r1, %r16387, %r14949;
	// end inline asm
	// begin inline asm
	mad.lo.s32 %r14965, %r16390, %r1, %r14961;
	// end inline asm
	// begin inline asm
	mad.lo.s32 %r14969, %r1, %r1, %r14957;
	// end inline asm
	// begin inline asm
	mad.lo.s32 %r14973, %r16382, %r16387, %r14969;
	// end inline asm
	// begin inline asm
	mad.lo.s32 %r14977, %r1, %r16387, %r14965;
	// end inline asm
	// begin inline asm
	mad.lo.s32 %r14981, %r16390, %r1, %r14977;
	// end inline asm
	// begin inline asm
	mad.lo.s32 %r14985, %r1, %r1, %r14973;
	// end inline asm
	// begin inline asm
	mad.lo.s32 %r14989, %r16382, %r16387, %r14985;
	// end inline asm
	// begin inline asm
	mad.lo.s32 %r14993, %r1, %r16387, %r14981;
	// end inline asm
	// begin inline asm
	mad.lo.s32 %r14997, %r16390, %r1, %r14993;
	// end inline asm
	// begin inline asm
	mad.lo.s32 %r15001, %r1, %r1, %r14989;
	// end inline asm
	// begin inline asm
	mad.lo.s32 %r15005, %r16382, %r16387, %r15001;
	// end inline asm
	// begin inline asm
	mad.lo.s32 %r15009, %r1, %r16387, %r14997;
	// end inline asm
	// begin inline asm
	mad.lo.s32 %r15013, %r16390, %r1, %r15009;
	// end inline asm
	// begin inline asm
	mad.lo.s32 %r15017, %r1, %r1, %r15005;
	// end inline asm
	// begin inline asm
	mad.lo.s32 %r15021, %r16382, %r16387, %r15017;
	// end inline asm
	// begin inline asm
	mad.lo.s32 %r15025, %r1, %r16387, %r15013;
	// end inline asm
	// begin inline asm
	mad.lo.s32 %r15029, %r16390, %r1, %r15025;
	// end inline asm
	// begin inline asm
	mad.lo.s32 %r15033, %r1, %r1, %r15021;
	// end inline asm
	// begin inline asm
	mad.lo.s32 %r15037, %r16382, %r16387, %r15033;
	// end inline asm
	// begin inline asm
	mad.lo.s32 %r15041, %r1, %r16387, %r15029;
	// end inline asm
	// begin inline asm
	mad.lo.s32 %r15045, %r16390, %r1, %r15041;
	// end inline asm
	// begin inline asm
	mad.lo.s32 %r15049, %r1, %r1, %r15037;
	// end inline asm
	// begin inline asm
	mad.lo.s32 %r15053, %r16382, %r16387, %r15049;
	// end inline asm
	// begin inline asm
	mad.lo.s32 %r15057, %r1, %r16387, %r15045;
	// end inline asm
	// begin inline asm
	mad.lo.s32 %r15061, %r16390, %r1, %r15057;
	// end inline asm
	// begin inline asm
	mad.lo.s32 %r15065, %r1, %r1, %r15053;
	// end inline asm
	// begin inline asm
	mad.lo.s32 %r15069, %r16382, %r16387, %r15065;
	// end inline asm
	// begin inline asm
	mad.lo.s32 %r15073, %r1, %r16387, %r15061;
	// end inline asm
	// begin inline asm
	mad.lo.s32 %r15077, %r16390, %r1, %r15073;
	// end inline asm
	// begin inline asm
	mad.lo.s32 %r15081, %r1, %r1, %r15069;
	// end inline asm
	// begin inline asm
	mad.lo.s32 %r15085, %r16382, %r16387, %r15081;
	// end inline asm
	// begin inline asm
	mad.lo.s32 %r15089, %r1, %r16387, %r15077;
	// end inline asm
	// begin inline asm
	mad.lo.s32 %r15093, %r16390, %r1, %r15089;
	// end inline asm
	// begin inline asm
	mad.lo.s32 %r15097, %r1, %r1, %r15085;
	// end inline asm
	// begin inline asm
	mad.lo.s32 %r15101, %r16382, %r16387, %r15097;
	// end inline asm
	// begin inline asm
	mad.lo.s32 %r15105, %r1, %r16387, %r15093;
	// end inline asm
	// begin inline asm
	mad.lo.s32 %r15109, %r16390, %r1, %r15105;
	// end inline asm
	// begin inline asm
	mad.lo.s32 %r15113, %r1, %r1, %r15101;
	// end inline asm
	// begin inline asm
	mad.lo.s32 %r15117, %r16382, %r16387, %r15113;
	// end inline asm
	// begin inline asm
	mad.lo.s32 %r15121, %r1, %r16387, %r15109;
	// end inline asm
	// begin inline asm
	mad.lo.s32 %r15125, %r16390, %r1, %r15121;
	// end inline asm
	// begin inline asm
	mad.lo.s32 %r15129, %r1, %r1, %r15117;
	// end inline asm
	// begin inline asm
	mad.lo.s32 %r15133, %r16382, %r16387, %r15129;
	// end inline asm
	// begin inline asm
	mad.lo.s32 %r15137, %r1, %r16387, %r15125;
	// end inline asm
	// begin inline asm
	mad.lo.s32 %r15141, %r16390, %r1, %r15137;
	// end inline asm
	// begin inline asm
	mad.lo.s32 %r15145, %r1, %r1, %r15133;
	// end inline asm
	// begin inline asm
	mad.lo.s32 %r15149, %r16382, %r16387, %r15145;
	// end inline asm
	// begin inline asm
	mad.lo.s32 %r15153, %r1, %r16387, %r15141;
	// end inline asm
	// begin inline asm
	mad.lo.s32 %r15157, %r16390, %r1, %r15153;
	// end inline asm
	// begin inline asm
	mad.lo.s32 %r15161, %r1, %r1, %r15149;
	// end inline asm
	// begin inline asm
	mad.lo.s32 %r15165, %r16382, %r16387, %r15161;
	// end inline asm
	// begin inline asm
	mad.lo.s32 %r15169, %r1, %r16387, %r15157;
	// end inline asm
	// begin inline asm
	mad.lo.s32 %r15173, %r16390, %r1, %r15169;
	// end inline asm
	// begin inline asm
	mad.lo.s32 %r15177, %r1, %r1, %r15165;
	// end inline asm
	// begin inline asm
	mad.lo.s32 %r15181, %r16382, %r16387, %r15177;
	// end inline asm
	// begin inline asm
	mad.lo.s32 %r15185, %r1, %r16387, %r15173;
	// end inline asm
	// begin inline asm
	mad.lo.s32 %r15189, %r16390, %r1, %r15185;
	// end inline asm
	// begin inline asm
	mad.lo.s32 %r15193, %r1, %r1, %r15181;
	// end inline asm
	// begin inline asm
	mad.lo.s32 %r15197, %r16382, %r16387, %r15193;
	// end inline asm
	// begin inline asm
	mad.lo.s32 %r15201, %r1, %r16387, %r15189;
	// end inline asm
	// begin inline asm
	mad.lo.s32 %r15205, %r16390, %r1, %r15201;
	// end inline asm
	// begin inline asm
	mad.lo.s32 %r15209, %r1, %r1, %r15197;
	// end inline asm
	// begin inline asm
	mad.lo.s32 %r15213, %r16382, %r16387, %r15209;
	// end inline asm
	// begin inline asm
	mad.lo.s32 %r15217, %r1, %r16387, %r15205;
	// end inline asm
	// begin inline asm
	mad.lo.s32 %r15221, %r16390, %r1, %r15217;
	// end inline asm
	// begin inline asm
	mad.lo.s32 %r15225, %r1, %r1, %r15213;
	// end inline asm
	// begin inline asm
	mad.lo.s32 %r15229, %r16382, %r16387, %r15225;
	// end inline asm
	// begin inline asm
	mad.lo.s32 %r15233, %r1, %r16387, %r15221;
	// end inline asm
	// begin inline asm
	mad.lo.s32 %r15237, %r16390, %r1, %r15233;
	// end inline asm
	// begin inline asm
	mad.lo.s32 %r15241, %r1, %r1, %r15229;
	// end inline asm
	// begin inline asm
	mad.lo.s32 %r15245, %r16382, %r16387, %r15241;
	// end inline asm
	// begin inline asm
	mad.lo.s32 %r15249, %r1, %r16387, %r15237;
	// end inline asm
	// begin inline asm
	mad.lo.s32 %r15253, %r16390, %r1, %r15249;
	// end inline asm
	// begin inline asm
	mad.lo.s32 %r15257, %r1, %r1, %r15245;
	// end inline asm
	// begin inline asm
	mad.lo.s32 %r15261, %r16382, %r16387, %r15257;
	// end inline asm
	// begin inline asm
	mad.lo.s32 %r15265, %r1, %r16387, %r15253;
	// end inline asm
	// begin inline asm
	mad.lo.s32 %r15269, %r16390, %r1, %r15265;
	// end inline asm
	// begin inline asm
	mad.lo.s32 %r15273, %r1, %r1, %r15261;
	// end inline asm
	// begin inline asm
	mad.lo.s32 %r15277, %r16382, %r16387, %r15273;
	// end inline asm
	// begin inline asm
	mad.lo.s32 %r15281, %r1, %r16387, %r15269;
	// end inline asm
	// begin inline asm
	mad.lo.s32 %r15285, %r16390, %r1, %r15281;
	// end inline asm
	// begin inline asm
	mad.lo.s32 %r15289, %r1, %r1, %r15277;
	// end inline asm
	// begin inline asm
	mad.lo.s32 %r15293, %r16382, %r16387, %r15289;
	// end inline asm
	// begin inline asm
	mad.lo.s32 %r15297, %r1, %r16387, %r15285;
	// end inline asm
	// begin inline asm
	mad.lo.s32 %r15301, %r16390, %r1, %r15297;
	// end inline asm
	// begin inline asm
	mad.lo.s32 %r15305, %r1, %r1, %r15293;
	// end inline asm
	// begin inline asm
	mad.lo.s32 %r15309, %r16382, %r16387, %r15305;
	// end inline asm
	// begin inline asm
	mad.lo.s32 %r15313, %r1, %r16387, %r15301;
	// end inline asm
	// begin inline asm
	mad.lo.s32 %r15317, %r16390, %r1, %r15313;
	// end inline asm
	// begin inline asm
	mad.lo.s32 %r15321, %r1, %r1, %r15309;
	// end inline asm
	// begin inline asm
	mad.lo.s32 %r15325, %r16382, %r16387, %r15321;
	// end inline asm
	// begin inline asm
	mad.lo.s32 %r15329, %r1, %r16387, %r15317;
	// end inline asm
	// begin inline asm
	mad.lo.s32 %r15333, %r16390, %r1, %r15329;
	// end inline asm
	// begin inline asm
	mad.lo.s32 %r15337, %r1, %r1, %r15325;
	// end inline asm
	// begin inline asm
	mad.lo.s32 %r15341, %r16382, %r16387, %r15337;
	// end inline asm
	// begin inline asm
	mad.lo.s32 %r15345, %r1, %r16387, %r15333;
	// end inline asm
	// begin inline asm
	mad.lo.s32 %r15349, %r16390, %r1, %r15345;
	// end inline asm
	// begin inline asm
	mad.lo.s32 %r15353, %r1, %r1, %r15341;
	// end inline asm
	// begin inline asm
	mad.lo.s32 %r15357, %r16382, %r16387, %r15353;
	// end inline asm
	// begin inline asm
	mad.lo.s32 %r15361, %r1, %r16387, %r15349;
	// end inline asm
	// begin inline asm
	mad.lo.s32 %r15365, %r16390, %r1, %r15361;
	// end inline asm
	// begin inline asm
	mad.lo.s32 %r15369, %r1, %r1, %r15357;
	// end inline asm
	// begin inline asm
	mad.lo.s32 %r15373, %r16382, %r16387, %r15369;
	// end inline asm
	// begin inline asm
	mad.lo.s32 %r15377, %r1, %r16387, %r15365;
	// end inline asm
	// begin inline asm
	mad.lo.s32 %r15381, %r16390, %r1, %r15377;
	// end inline asm
	// begin inline asm
	mad.lo.s32 %r15385, %r1, %r1, %r15373;
	// end inline asm
	// begin inline asm
	mad.lo.s32 %r15389, %r16382, %r16387, %r15385;
	// end inline asm
	// begin inline asm
	mad.lo.s32 %r15393, %r1, %r16387, %r15381;
	// end inline asm
	// begin inline asm
	mad.lo.s32 %r15397, %r16390, %r1, %r15393;
	// end inline asm
	// begin inline asm
	mad.lo.s32 %r15401, %r1, %r1, %r15389;
	// end inline asm
	// begin inline asm
	mad.lo.s32 %r15405, %r16382, %r16387, %r15401;
	// end inline asm
	// begin inline asm
	mad.lo.s32 %r15409, %r1, %r16387, %r15397;
	// end inline asm
	// begin inline asm
	mad.lo.s32 %r15413, %r16390, %r1, %r15409;
	// end inline asm
	// begin inline asm
	mad.lo.s32 %r15417, %r1, %r1, %r15405;
	// end inline asm
	// begin inline asm
	mad.lo.s32 %r15421, %r16382, %r16387, %r15417;
	// end inline asm
	// begin inline asm
	mad.lo.s32 %r15425, %r1, %r16387, %r15413;
	// end inline asm
	// begin inline asm
	mad.lo.s32 %r15429, %r16390, %r1, %r15425;
	// end inline asm
	// begin inline asm
	mad.lo.s32 %r15433, %r1, %r1, %r15421;
	// end inline asm
	// begin inline asm
	mad.lo.s32 %r15437, %r16382, %r16387, %r15433;
	// end inline asm
	// begin inline asm
	mad.lo.s32 %r15441, %r1, %r16387, %r15429;
	// end inline asm
	// begin inline asm
	mad.lo.s32 %r15445, %r16390, %r1, %r15441;
	// end inline asm
	// begin inline asm
	mad.lo.s32 %r15449, %r1, %r1, %r15437;
	// end inline asm
	// begin inline asm
	mad.lo.s32 %r15453, %r16382, %r16387, %r15449;
	// end inline asm
	// begin inline asm
	mad.lo.s32 %r15457, %r1, %r16387, %r15445;
	// end inline asm
	// begin inline asm
	mad.lo.s32 %r15461, %r16390, %r1, %r15457;
	// end inline asm
	// begin inline asm
	mad.lo.s32 %r15465, %r1, %r1, %r15453;
	// end inline asm
	// begin inline asm
	mad.lo.s32 %r15469, %r16382, %r16387, %r15465;
	// end inline asm
	// begin inline asm
	mad.lo.s32 %r15473, %r1, %r16387, %r15461;
	// end inline asm
	// begin inline asm
	mad.lo.s32 %r15477, %r16390, %r1, %r15473;
	// end inline asm
	// begin inline asm
	mad.lo.s32 %r15481, %r1, %r1, %r15469;
	// end inline asm
	// begin inline asm
	mad.lo.s32 %r15485, %r16382, %r16387, %r15481;
	// end inline asm
	// begin inline asm
	mad.lo.s32 %r15489, %r1, %r16387, %r15477;
	// end inline asm
	// begin inline asm
	mad.lo.s32 %r15493, %r16390, %r1, %r15489;
	// end inline asm
	// begin inline asm
	mad.lo.s32 %r15497, %r1, %r1, %r15485;
	// end inline asm
	// begin inline asm
	mad.lo.s32 %r15501, %r16382, %r16387, %r15497;
	// end inline asm
	// begin inline asm
	mad.lo.s32 %r15505, %r1, %r16387, %r15493;
	// end inline asm
	// begin inline asm
	mad.lo.s32 %r15509, %r16390, %r1, %r15505;
	// end inline asm
	// begin inline asm
	mad.lo.s32 %r15513, %r1, %r1, %r15501;
	// end inline asm
	// begin inline asm
	mad.lo.s32 %r15517, %r16382, %r16387, %r15513;
	// end inline asm
	// begin inline asm
	mad.lo.s32 %r15521, %r1, %r16387, %r15509;
	// end inline asm
	// begin inline asm
	mad.lo.s32 %r15525, %r16390, %r1, %r15521;
	// end inline asm
	// begin inline asm
	mad.lo.s32 %r15529, %r1, %r1, %r15517;
	// end inline asm
	// begin inline asm
	mad.lo.s32 %r15533, %r16382, %r16387, %r15529;
	// end inline asm
	// begin inline asm
	mad.lo.s32 %r15537, %r1, %r16387, %r15525;
	// end inline asm
	// begin inline asm
	mad.lo.s32 %r15541, %r16390, %r1, %r15537;
	// end inline asm
	// begin inline asm
	mad.lo.s32 %r15545, %r1, %r1, %r15533;
	// end inline asm
	// begin inline asm
	mad.lo.s32 %r15549, %r16382, %r16387, %r15545;
	// end inline asm
	// begin inline asm
	mad.lo.s32 %r15553, %r1, %r16387, %r15541;
	// end inline asm
	// begin inline asm
	mad.lo.s32 %r15557, %r16390, %r1, %r15553;
	// end inline asm
	// begin inline asm
	mad.lo.s32 %r15561, %r1, %r1, %r15549;
	// end inline asm
	// begin inline asm
	mad.lo.s32 %r15565, %r16382, %r16387, %r15561;
	// end inline asm
	// begin inline asm
	mad.lo.s32 %r15569, %r1, %r16387, %r15557;
	// end inline asm
	// begin inline asm
	mad.lo.s32 %r15573, %r16390, %r1, %r15569;
	// end inline asm
	// begin inline asm
	mad.lo.s32 %r15577, %r1, %r1, %r15565;
	// end inline asm
	// begin inline asm
	mad.lo.s32 %r15581, %r16382, %r16387, %r15577;
	// end inline asm
	// begin inline asm
	mad.lo.s32 %r15585, %r1, %r16387, %r15573;
	// end inline asm
	// begin inline asm
	mad.lo.s32 %r15589, %r16390, %r1, %r15585;
	// end inline asm
	// begin inline asm
	mad.lo.s32 %r15593, %r1, %r1, %r15581;
	// end inline asm
	// begin inline asm
	mad.lo.s32 %r15597, %r16382, %r16387, %r15593;
	// end inline asm
	// begin inline asm
	mad.lo.s32 %r15601, %r1, %r16387, %r15589;
	// end inline asm
	// begin inline asm
	mad.lo.s32 %r15605, %r16390, %r1, %r15601;
	// end inline asm
	// begin inline asm
	mad.lo.s32 %r15609, %r1, %r1, %r15597;
	// end inline asm
	// begin inline asm
	mad.lo.s32 %r15613, %r16382, %r16387, %r15609;
	// end inline asm
	// begin inline asm
	mad.lo.s32 %r15617, %r1, %r16387, %r15605;
	// end inline asm
	// begin inline asm
	mad.lo.s32 %r15621, %r16390, %r1, %r15617;
	// end inline asm
	// begin inline asm
	mad.lo.s32 %r15625, %r1, %r1, %r15613;
	// end inline asm
	// begin inline asm
	mad.lo.s32 %r15629, %r16382, %r16387, %r15625;
	// end inline asm
	// begin inline asm
	mad.lo.s32 %r15633, %r1, %r16387, %r15621;
	// end inline asm
	// begin inline asm
	mad.lo.s32 %r15637, %r16390, %r1, %r15633;
	// end inline asm
	// begin inline asm
	mad.lo.s32 %r15641, %r1, %r1, %r15629;
	// end inline asm
	// begin inline asm
	mad.lo.s32 %r15645, %r16382, %r16387, %r15641;
	// end inline asm
	// begin inline asm
	mad.lo.s32 %r15649, %r1, %r16387, %r15637;
	// end inline asm
	// begin inline asm
	mad.lo.s32 %r15653, %r16390, %r1, %r15649;
	// end inline asm
	// begin inline asm
	mad.lo.s32 %r15657, %r1, %r1, %r15645;
	// end inline asm
	// begin inline asm
	mad.lo.s32 %r15661, %r16382, %r16387, %r15657;
	// end inline asm
	// begin inline asm
	mad.lo.s32 %r15665, %r1, %r16387, %r15653;
	// end inline asm
	// begin inline asm
	mad.lo.s32 %r15669, %r16390, %r1, %r15665;
	// end inline asm
	// begin inline asm
	mad.lo.s32 %r15673, %r1, %r1, %r15661;
	// end inline asm
	// begin inline asm
	mad.lo.s32 %r15677, %r16382, %r16387, %r15673;
	// end inline asm
	// begin inline asm
	mad.lo.s32 %r15681, %r1, %r16387, %r15669;
	// end inline asm
	// begin inline asm
	mad.lo.s32 %r15685, %r16390, %r1, %r15681;
	// end inline asm
	// begin inline asm
	mad.lo.s32 %r15689, %r1, %r1, %r15677;
	// end inline asm
	// begin inline asm
	mad.lo.s32 %r15693, %r16382, %r16387, %r15689;
	// end inline asm
	// begin inline asm
	mad.lo.s32 %r15697, %r1, %r16387, %r15685;
	// end inline asm
	// begin inline asm
	mad.lo.s32 %r15701, %r16390, %r1, %r15697;
	// end inline asm
	// begin inline asm
	mad.lo.s32 %r15705, %r1, %r1, %r15693;
	// end inline asm
	// begin inline asm
	mad.lo.s32 %r15709, %r16382, %r16387, %r15705;
	// end inline asm
	// begin inline asm
	mad.lo.s32 %r15713, %r1, %r16387, %r15701;
	// end inline asm
	// begin inline asm
	mad.lo.s32 %r15717, %r16390, %r1, %r15713;
	// end inline asm
	// begin inline asm
	mad.lo.s32 %r15721, %r1, %r1, %r15709;
	// end inline asm
	// begin inline asm
	mad.lo.s32 %r15725, %r16382, %r16387, %r15721;
	// end inline asm
	// begin inline asm
	mad.lo.s32 %r15729, %r1, %r16387, %r15717;
	// end inline asm
	// begin inline asm
	mad.lo.s32 %r15733, %r16390, %r1, %r15729;
	// end inline asm
	// begin inline asm
	mad.lo.s32 %r15737, %r1, %r1, %r15725;
	// end inline asm
	// begin inline asm
	mad.lo.s32 %r15741, %r16382, %r16387, %r15737;
	// end inline asm
	// begin inline asm
	mad.lo.s32 %r15745, %r1, %r16387, %r15733;
	// end inline asm
	// begin inline asm
	mad.lo.s32 %r15749, %r16390, %r1, %r15745;
	// end inline asm
	// begin inline asm
	mad.lo.s32 %r15753, %r1, %r1, %r15741;
	// end inline asm
	// begin inline asm
	mad.lo.s32 %r15757, %r16382, %r16387, %r15753;
	// end inline asm
	// begin inline asm
	mad.lo.s32 %r15761, %r1, %r16387, %r15749;
	// end inline asm
	// begin inline asm
	mad.lo.s32 %r15765, %r16390, %r1, %r15761;
	// end inline asm
	// begin inline asm
	mad.lo.s32 %r15769, %r1, %r1, %r15757;
	// end inline asm
	// begin inline asm
	mad.lo.s32 %r15773, %r16382, %r16387, %r15769;
	// end inline asm
	// begin inline asm
	mad.lo.s32 %r15777, %r1, %r16387, %r15765;
	// end inline asm
	// begin inline asm
	mad.lo.s32 %r15781, %r16390, %r1, %r15777;
	// end inline asm
	// begin inline asm
	mad.lo.s32 %r15785, %r1, %r1, %r15773;
	// end inline asm
	// begin inline asm
	mad.lo.s32 %r15789, %r16382, %r16387, %r15785;
	// end inline asm
	// begin inline asm
	mad.lo.s32 %r15793, %r1, %r16387, %r15781;
	// end inline asm
	// begin inline asm
	mad.lo.s32 %r15797, %r16390, %r1, %r15793;
	// end inline asm
	// begin inline asm
	mad.lo.s32 %r15801, %r1, %r1, %r15789;
	// end inline asm
	// begin inline asm
	mad.lo.s32 %r15805, %r16382, %r16387, %r15801;
	// end inline asm
	// begin inline asm
	mad.lo.s32 %r15809, %r1, %r16387, %r15797;
	// end inline asm
	// begin inline asm
	mad.lo.s32 %r15813, %r16390, %r1, %r15809;
	// end inline asm
	// begin inline asm
	mad.lo.s32 %r15817, %r1, %r1, %r15805;
	// end inline asm
	// begin inline asm
	mad.lo.s32 %r15821, %r16382, %r16387, %r15817;
	// end inline asm
	// begin inline asm
	mad.lo.s32 %r15825, %r1, %r16387, %r15813;
	// end inline asm
	// begin inline asm
	mad.lo.s32 %r15829, %r16390, %r1, %r15825;
	// end inline asm
	// begin inline asm
	mad.lo.s32 %r15833, %r1, %r1, %r15821;
	// end inline asm
	// begin inline asm
	mad.lo.s32 %r15837, %r16382, %r16387, %r15833;
	// end inline asm
	// begin inline asm
	mad.lo.s32 %r15841, %r1, %r16387, %r15829;
	// end inline asm
	// begin inline asm
	mad.lo.s32 %r15845, %r16390, %r1, %r15841;
	// end inline asm
	// begin inline asm
	mad.lo.s32 %r15849, %r1, %r1, %r15837;
	// end inline asm
	// begin inline asm
	mad.lo.s32 %r15853, %r16382, %r16387, %r15849;
	// end inline asm
	// begin inline asm
	mad.lo.s32 %r15857, %r1, %r16387, %r15845;
	// end inline asm
	// begin inline asm
	mad.lo.s32 %r15861, %r16390, %r1, %r15857;
	// end inline asm
	// begin inline asm
	mad.lo.s32 %r15865, %r1, %r1, %r15853;
	// end inline asm
	// begin inline asm
	mad.lo.s32 %r15869, %r16382, %r16387, %r15865;
	// end inline asm
	// begin inline asm
	mad.lo.s32 %r15873, %r1, %r16387, %r15861;
	// end inline asm
	// begin inline asm
	mad.lo.s32 %r15877, %r16390, %r1, %r15873;
	// end inline asm
	// begin inline asm
	mad.lo.s32 %r15881, %r1, %r1, %r15869;
	// end inline asm
	// begin inline asm
	mad.lo.s32 %r15885, %r16382, %r16387, %r15881;
	// end inline asm
	// begin inline asm
	mad.lo.s32 %r15889, %r1, %r16387, %r15877;
	// end inline asm
	// begin inline asm
	mad.lo.s32 %r15893, %r16390, %r1, %r15889;
	// end inline asm
	// begin inline asm
	mad.lo.s32 %r15897, %r1, %r1, %r15885;
	// end inline asm
	// begin inline asm
	mad.lo.s32 %r15901, %r16382, %r16387, %r15897;
	// end inline asm
	// begin inline asm
	mad.lo.s32 %r15905, %r1, %r16387, %r15893;
	// end inline asm
	// begin inline asm
	mad.lo.s32 %r15909, %r16390, %r1, %r15905;
	// end inline asm
	// begin inline asm
	mad.lo.s32 %r15913, %r1, %r1, %r15901;
	// end inline asm
	// begin inline asm
	mad.lo.s32 %r15917, %r16382, %r16387, %r15913;
	// end inline asm
	// begin inline asm
	mad.lo.s32 %r15921, %r1, %r16387, %r15909;
	// end inline asm
	// begin inline asm
	mad.lo.s32 %r15925, %r16390, %r1, %r15921;
	// end inline asm
	// begin inline asm
	mad.lo.s32 %r15929, %r1, %r1, %r15917;
	// end inline asm
	// begin inline asm
	mad.lo.s32 %r15933, %r16382, %r16387, %r15929;
	// end inline asm
	// begin inline asm
	mad.lo.s32 %r15937, %r1, %r16387, %r15925;
	// end inline asm
	// begin inline asm
	mad.lo.s32 %r15941, %r16390, %r1, %r15937;
	// end inline asm
	// begin inline asm
	mad.lo.s32 %r15945, %r1, %r1, %r15933;
	// end inline asm
	// begin inline asm
	mad.lo.s32 %r15949, %r16382, %r16387, %r15945;
	// end inline asm
	// begin inline asm
	mad.lo.s32 %r15953, %r1, %r16387, %r15941;
	// end inline asm
	// begin inline asm
	mad.lo.s32 %r15957, %r16390, %r1, %r15953;
	// end inline asm
	// begin inline asm
	mad.lo.s32 %r15961, %r1, %r1, %r15949;
	// end inline asm
	// begin inline asm
	mad.lo.s32 %r15965, %r16382, %r16387, %r15961;
	// end inline asm
	// begin inline asm
	mad.lo.s32 %r15969, %r1, %r16387, %r15957;
	// end inline asm
	// begin inline asm
	mad.lo.s32 %r15973, %r16390, %r1, %r15969;
	// end inline asm
	// begin inline asm
	mad.lo.s32 %r15977, %r1, %r1, %r15965;
	// end inline asm
	// begin inline asm
	mad.lo.s32 %r15981, %r16382, %r16387, %r15977;
	// end inline asm
	// begin inline asm
	mad.lo.s32 %r15985, %r1, %r16387, %r15973;
	// end inline asm
	// begin inline asm
	mad.lo.s32 %r15989, %r16390, %r1, %r15985;
	// end inline asm
	// begin inline asm
	mad.lo.s32 %r15993, %r1, %r1, %r15981;
	// end inline asm
	// begin inline asm
	mad.lo.s32 %r15997, %r16382, %r16387, %r15993;
	// end inline asm
	// begin inline asm
	mad.lo.s32 %r16001, %r1, %r16387, %r15989;
	// end inline asm
	// begin inline asm
	mad.lo.s32 %r16005, %r16390, %r1, %r16001;
	// end inline asm
	// begin inline asm
	mad.lo.s32 %r16009, %r1, %r1, %r15997;
	// end inline asm
	// begin inline asm
	mad.lo.s32 %r16013, %r16382, %r16387, %r16009;
	// end inline asm
	// begin inline asm
	mad.lo.s32 %r16017, %r1, %r16387, %r16005;
	// end inline asm
	// begin inline asm
	mad.lo.s32 %r16021, %r16390, %r1, %r16017;
	// end inline asm
	// begin inline asm
	mad.lo.s32 %r16025, %r1, %r1, %r16013;
	// end inline asm
	// begin inline asm
	mad.lo.s32 %r16029, %r16382, %r16387, %r16025;
	// end inline asm
	// begin inline asm
	mad.lo.s32 %r16033, %r1, %r16387, %r16021;
	// end inline asm
	// begin inline asm
	mad.lo.s32 %r16037, %r16390, %r1, %r16033;
	// end inline asm
	// begin inline asm
	mad.lo.s32 %r16041, %r1, %r1, %r16029;
	// end inline asm
	// begin inline asm
	mad.lo.s32 %r16045, %r16382, %r16387, %r16041;
	// end inline asm
	// begin inline asm
	mad.lo.s32 %r16049, %r1, %r16387, %r16037;
	// end inline asm
	// begin inline asm
	mad.lo.s32 %r16053, %r16390, %r1, %r16049;
	// end inline asm
	// begin inline asm
	mad.lo.s32 %r16057, %r1, %r1, %r16045;
	// end inline asm
	// begin inline asm
	mad.lo.s32 %r16061, %r16382, %r16387, %r16057;
	// end inline asm
	// begin inline asm
	mad.lo.s32 %r16065, %r1, %r16387, %r16053;
	// end inline asm
	// begin inline asm
	mad.lo.s32 %r16069, %r16390, %r1, %r16065;
	// end inline asm
	// begin inline asm
	mad.lo.s32 %r16073, %r1, %r1, %r16061;
	// end inline asm
	// begin inline asm
	mad.lo.s32 %r16077, %r16382, %r16387, %r16073;
	// end inline asm
	// begin inline asm
	mad.lo.s32 %r16081, %r1, %r16387, %r16069;
	// end inline asm
	// begin inline asm
	mad.lo.s32 %r16085, %r16390, %r1, %r16081;
	// end inline asm
	// begin inline asm
	mad.lo.s32 %r16089, %r1, %r1, %r16077;
	// end inline asm
	// begin inline asm
	mad.lo.s32 %r16093, %r16382, %r16387, %r16089;
	// end inline asm
	// begin inline asm
	mad.lo.s32 %r16097, %r1, %r16387, %r16085;
	// end inline asm
	// begin inline asm
	mad.lo.s32 %r16101, %r16390, %r1, %r16097;
	// end inline asm
	// begin inline asm
	mad.lo.s32 %r16105, %r1, %r1, %r16093;
	// end inline asm
	// begin inline asm
	mad.lo.s32 %r16109, %r16382, %r16387, %r16105;
	// end inline asm
	// begin inline asm
	mad.lo.s32 %r16113, %r1, %r16387, %r16101;
	// end inline asm
	// begin inline asm
	mad.lo.s32 %r16117, %r16390, %r1, %r16113;
	// end inline asm
	// begin inline asm
	mad.lo.s32 %r16121, %r1, %r1, %r16109;
	// end inline asm
	// begin inline asm
	mad.lo.s32 %r16125, %r16382, %r16387, %r16121;
	// end inline asm
	// begin inline asm
	mad.lo.s32 %r16129, %r1, %r16387, %r16117;
	// end inline asm
	// begin inline asm
	mad.lo.s32 %r16133, %r16390, %r1, %r16129;
	// end inline asm
	// begin inline asm
	mad.lo.s32 %r16137, %r1, %r1, %r16125;
	// end inline asm
	// begin inline asm
	mad.lo.s32 %r16141, %r16382, %r16387, %r16137;
	// end inline asm
	// begin inline asm
	mad.lo.s32 %r16145, %r1, %r16387, %r16133;
	// end inline asm
	// begin inline asm
	mad.lo.s32 %r16149, %r16390, %r1, %r16145;
	// end inline asm
	// begin inline asm
	mad.lo.s32 %r16153, %r1, %r1, %r16141;
	// end inline asm
	// begin inline asm
	mad.lo.s32 %r16157, %r16382, %r16387, %r16153;
	// end inline asm
	// begin inline asm
	mad.lo.s32 %r16161, %r1, %r16387, %r16149;
	// end inline asm
	// begin inline asm
	mad.lo.s32 %r16165, %r16390, %r1, %r16161;
	// end inline asm
	// begin inline asm
	mad.lo.s32 %r16169, %r1, %r1, %r16157;
	// end inline asm
	// begin inline asm
	mad.lo.s32 %r16173, %r16382, %r16387, %r16169;
	// end inline asm
	// begin inline asm
	mad.lo.s32 %r16177, %r1, %r16387, %r16165;
	// end inline asm
	// begin inline asm
	mad.lo.s32 %r16181, %r16390, %r1, %r16177;
	// end inline asm
	// begin inline asm
	mad.lo.s32 %r16185, %r1, %r1, %r16173;
	// end inline asm
	// begin inline asm
	mad.lo.s32 %r16189, %r16382, %r16387, %r16185;
	// end inline asm
	// begin inline asm
	mad.lo.s32 %r16193, %r1, %r16387, %r16181;
	// end inline asm
	// begin inline asm
	mad.lo.s32 %r16197, %r16390, %r1, %r16193;
	// end inline asm
	// begin inline asm
	mad.lo.s32 %r16201, %r1, %r1, %r16189;
	// end inline asm
	// begin inline asm
	mad.lo.s32 %r16205, %r16382, %r16387, %r16201;
	// end inline asm
	// begin inline asm
	mad.lo.s32 %r16209, %r1, %r16387, %r16197;
	// end inline asm
	// begin inline asm
	mad.lo.s32 %r16213, %r16390, %r1, %r16209;
	// end inline asm
	// begin inline asm
	mad.lo.s32 %r16217, %r1, %r1, %r16205;
	// end inline asm
	// begin inline asm
	mad.lo.s32 %r16221, %r16382, %r16387, %r16217;
	// end inline asm
	// begin inline asm
	mad.lo.s32 %r16225, %r1, %r16387, %r16213;
	// end inline asm
	// begin inline asm
	mad.lo.s32 %r16229, %r16390, %r1, %r16225;
	// end inline asm
	// begin inline asm
	mad.lo.s32 %r16233, %r1, %r1, %r16221;
	// end inline asm
	// begin inline asm
	mad.lo.s32 %r16237, %r16382, %r16387, %r16233;
	// end inline asm
	// begin inline asm
	mad.lo.s32 %r16241, %r1, %r16387, %r16229;
	// end inline asm
	// begin inline asm
	mad.lo.s32 %r16245, %r16390, %r1, %r16241;
	// end inline asm
	// begin inline asm
	mad.lo.s32 %r16249, %r1, %r1, %r16237;
	// end inline asm
	// begin inline asm
	mad.lo.s32 %r16253, %r16382, %r16387, %r16249;
	// end inline asm
	// begin inline asm
	mad.lo.s32 %r16257, %r1, %r16387, %r16245;
	// end inline asm
	// begin inline asm
	mad.lo.s32 %r16261, %r16390, %r1, %r16257;
	// end inline asm
	// begin inline asm
	mad.lo.s32 %r16265, %r1, %r1, %r16253;
	// end inline asm
	// begin inline asm
	mad.lo.s32 %r16269, %r16382, %r16387, %r16265;
	// end inline asm
	// begin inline asm
	mad.lo.s32 %r16273, %r1, %r16387, %r16261;
	// end inline asm
	// begin inline asm
	mad.lo.s32 %r16277, %r16390, %r1, %r16273;
	// end inline asm
	// begin inline asm
	mad.lo.s32 %r16281, %r1, %r1, %r16269;
	// end inline asm
	// begin inline asm
	mad.lo.s32 %r16285, %r16382, %r16387, %r16281;
	// end inline asm
	// begin inline asm
	mad.lo.s32 %r16289, %r1, %r16387, %r16277;
	// end inline asm
	// begin inline asm
	mad.lo.s32 %r16293, %r16390, %r1, %r16289;
	// end inline asm
	// begin inline asm
	mad.lo.s32 %r16297, %r1, %r1, %r16285;
	// end inline asm
	// begin inline asm
	mad.lo.s32 %r16301, %r16382, %r16387, %r16297;
	// end inline asm
	// begin inline asm
	mad.lo.s32 %r16305, %r1, %r16387, %r16293;
	// end inline asm
	// begin inline asm
	mad.lo.s32 %r16309, %r16390, %r1, %r16305;
	// end inline asm
	// begin inline asm
	mad.lo.s32 %r16313, %r1, %r1, %r16301;
	// end inline asm
	// begin inline asm
	mad.lo.s32 %r16317, %r16382, %r16387, %r16313;
	// end inline asm
	// begin inline asm
	mad.lo.s32 %r16321, %r1, %r16387, %r16309;
	// end inline asm
	// begin inline asm
	mad.lo.s32 %r16325, %r16390, %r1, %r16321;
	// end inline asm
	// begin inline asm
	mad.lo.s32 %r16329, %r1, %r1, %r16317;
	// end inline asm
	// begin inline asm
	mad.lo.s32 %r16333, %r16382, %r16387, %r16329;
	// end inline asm
	// begin inline asm
	mad.lo.s32 %r16337, %r1, %r16387, %r16325;
	// end inline asm
	// begin inline asm
	mad.lo.s32 %r16341, %r16390, %r1, %r16337;
	// end inline asm
	// begin inline asm
	mad.lo.s32 %r16345, %r1, %r1, %r16333;
	// end inline asm
	// begin inline asm
	mad.lo.s32 %r16349, %r16382, %r16387, %r16345;
	// end inline asm
	// begin inline asm
	mad.lo.s32 %r16353, %r1, %r16387, %r16341;
	// end inline asm
	// begin inline asm
	mad.lo.s32 %r16357, %r16390, %r1, %r16353;
	// end inline asm
	// begin inline asm
	mad.lo.s32 %r16361, %r1, %r1, %r16349;
	// end inline asm
	// begin inline asm
	mad.lo.s32 %r16365, %r16382, %r16387, %r16361;
	// end inline asm
	// begin inline asm
	mad.lo.s32 %r16369, %r1, %r16387, %r16357;
	// end inline asm
	// begin inline asm
	mad.lo.s32 %r16373, %r16390, %r1, %r16369;
	// end inline asm
	// begin inline asm
	mad.lo.s32 %r16377, %r1, %r1, %r16365;
	// end inline asm
	// begin inline asm
	mad.lo.s32 %r16399, %r16382, %r16387, %r16377;
	// end inline asm
	// begin inline asm
	mad.lo.s32 %r16385, %r1, %r16387, %r16373;
	// end inline asm
	// begin inline asm
	mad.lo.s32 %r16398, %r16390, %r1, %r16385;
	// end inline asm
	add.s32 	%r16397, %r16397, 1;
	setp.ne.s32 	%p1, %r16397, 4096;
	@%p1 bra 	$L__BB0_1;
	cvta.to.global.u64 	%rd2, %rd1;
	add.s32 	%r16393, %r16398, %r16399;
	mov.u32 	%r16394, %ctaid.x;
	mov.u32 	%r16395, %ntid.x;
	mad.lo.s32 	%r16396, %r16394, %r16395, %r1;
	mul.wide.u32 	%rd3, %r16396, 4;
	add.s64 	%rd4, %rd2, %rd3;
	st.global.u32 	[%rd4], %r16393;
	ret;

}


// ===== COMPILED SASS (sm_100) =====

	.target	sm_100

	.elftype	@"ET_EXEC"


//--------------------- .note.nv.tkinfo           --------------------------
	.section	.note.nv.tkinfo,"",@"SHT_NOTE"
	.sectionflags	@"SHF_NOTE_NV_TKINFO"
	.tkinfo
        /*0018*/ 	.word	0x00000002
        /*0030*/ 	.string	""
        /*0030*/ 	.string	"ptxas"
        /*0030*/ 	.string	"Cuda compilation tools, release 13.0, V13.0.88"
        /*0030*/ 	.string	"Build cuda_13.0.r13.0/compiler.36424714_0"
        /*0030*/ 	.string	"-arch sm_100 -m 64 "



//--------------------- .note.nv.cuinfo           --------------------------
	.section	.note.nv.cuinfo,"",@"SHT_NOTE"
	.sectionflags	@"SHF_NOTE_NV_CUINFO"
        /*0018*/ 	.short	0x0002
        /*001a*/ 	.short	0x0064
        /*001c*/ 	.short	0x0082
	.zero		2


//--------------------- .nv.info                  --------------------------
	.section	.nv.info,"",@"SHT_CUDA_INFO"
	.align	4


	//----- nvinfo : EIATTR_REGCOUNT
	.align		4
        /*0000*/ 	.byte	0x04, 0x2f
        /*0002*/ 	.short	(.L_1 - .L_0)
	.align		4
.L_0:
        /*0004*/ 	.word	index@(_Z12int32_kernelPi)
        /*0008*/ 	.word	0x0000000a


	//----- nvinfo : EIATTR_FRAME_SIZE
	.align		4
.L_1:
        /*000c*/ 	.byte	0x04, 0x11
        /*000e*/ 	.short	(.L_3 - .L_2)
	.align		4
.L_2:
        /*0010*/ 	.word	index@(_Z12int32_kernelPi)
        /*0014*/ 	.word	0x00000000


	//----- nvinfo : EIATTR_MIN_STACK_SIZE
	.align		4
.L_3:
        /*0018*/ 	.byte	0x04, 0x12
        /*001a*/ 	.short	(.L_5 - .L_4)
	.align		4
.L_4:
        /*001c*/ 	.word	index@(_Z12int32_kernelPi)
        /*0020*/ 	.word	0x00000000
.L_5:


//--------------------- .nv.compat                --------------------------
	.section	.nv.compat,"",@"SHT_CUDA_COMPAT_INFO"
	.align	4
        /*0000*/ 	.byte	0x02, 0x09, 0x00, 0x00, 0x02, 0x02, 0x01, 0x00, 0x02, 0x05, 0x05, 0x00, 0x03, 0x07, 0x01, 0x01
        /*0010*/ 	.byte	0x02, 0x03, 0x00, 0x00, 0x02, 0x06, 0x01, 0x00, 0x04, 0x0b, 0x08, 0x00, 0x09, 0x00, 0x00, 0x00
        /*0020*/ 	.byte	0x00, 0x00, 0x00, 0x00


//--------------------- .nv.info._Z12int32_kernelPi --------------------------
	.section	.nv.info._Z12int32_kernelPi,"",@"SHT_CUDA_INFO"
	.sectionflags	@""
	.align	4


	//----- nvinfo : EIATTR_CUDA_API_VERSION
	.align		4
        /*0000*/ 	.byte	0x04, 0x37
        /*0002*/ 	.short	(.L_7 - .L_6)
.L_6:
        /*0004*/ 	.word	0x00000082


	//----- nvinfo : EIATTR_KPARAM_INFO
	.align		4
.L_7:
        /*0008*/ 	.byte	0x04, 0x17
        /*000a*/ 	.short	(.L_9 - .L_8)
.L_8:
        /*000c*/ 	.word	0x00000000
        /*0010*/ 	.short	0x0000
        /*0012*/ 	.short	0x0000
        /*0014*/ 	.byte	0x00, 0xf5, 0x21, 0x00


	//----- nvinfo : EIATTR_SPARSE_MMA_MASK
	.align		4
.L_9:
        /*0018*/ 	.byte	0x03, 0x50
        /*001a*/ 	.short	0x0000


	//----- nvinfo : EIATTR_MAXREG_COUNT
	.align		4
        /*001c*/ 	.byte	0x03, 0x1b
        /*001e*/ 	.short	0x00ff


	//----- nvinfo : EIATTR_MERCURY_ISA_VERSION
	.align		4
        /*0020*/ 	.byte	0x03, 0x5f
        /*0022*/ 	.short	0x0101


	//----- nvinfo : EIATTR_VRC_CTA_INIT_COUNT
	.align		4
        /*0024*/ 	.byte	0x02, 0x4a
	.zero		1
	.zero		1


	//----- nvinfo : EIATTR_EXIT_INSTR_OFFSETS
	.align		4
        /*0028*/ 	.byte	0x04, 0x1c
        /*002a*/ 	.short	(.L_11 - .L_10)


	//   ....[0]....
.L_10:
        /*002c*/ 	.word	0x00010100


	//----- nvinfo : EIATTR_CBANK_PARAM_SIZE
	.align		4
.L_11:
        /*0030*/ 	.byte	0x03, 0x19
        /*0032*/ 	.short	0x0008


	//----- nvinfo : EIATTR_PARAM_CBANK
	.align		4
        /*0034*/ 	.byte	0x04, 0x0a
        /*0036*/ 	.short	(.L_13 - .L_12)
	.align		4
.L_12:
        /*0038*/ 	.word	index@(.nv.constant0._Z12int32_kernelPi)
        /*003c*/ 	.short	0x0380
        /*003e*/ 	.short	0x0008


	//----- nvinfo : EIATTR_SW_WAR
	.align		4
.L_13:
        /*0040*/ 	.byte	0x04, 0x36
        /*0042*/ 	.short	(.L_15 - .L_14)
.L_14:
        /*0044*/ 	.word	0x00000008
.L_15:


//--------------------- .nv.callgraph             --------------------------
	.section	.nv.callgraph,"",@"SHT_CUDA_CALLGRAPH"
	.align	4
	.sectionentsize	8
	.align		4
        /*0000*/ 	.word	0x00000000
	.align		4
        /*0004*/ 	.word	0xffffffff
	.align		4
        /*0008*/ 	.word	0x00000000
	.align		4
        /*000c*/ 	.word	0xfffffffe
	.align		4
        /*0010*/ 	.word	0x00000000
	.align		4
        /*0014*/ 	.word	0xfffffffd
	.align		4
        /*0018*/ 	.word	0x00000000
	.align		4
        /*001c*/ 	.word	0xfffffffc


//--------------------- .text._Z12int32_kernelPi  --------------------------
	.section	.text._Z12int32_kernelPi,"ax",@progbits
	.align	128
        .global         _Z12int32_kernelPi
        .type           _Z12int32_kernelPi,@function
        .size           _Z12int32_kernelPi,(.L_x_2 - _Z12int32_kernelPi)
        .other          _Z12int32_kernelPi,@"STO_CUDA_ENTRY STV_DEFAULT"
_Z12int32_kernelPi:
.text._Z12int32_kernelPi:
[----:B------:R-:W-:Y:S01]  /*0000*/  LDC R1, c[0x0][0x37c] ;  /* 0x0000df00ff017b82 */ /* 0x000fe20000000800 */
[----:B------:R-:W0:Y:S01]  /*0010*/  S2R R0, SR_TID.X ;  /* 0x0000000000007919 */ /* 0x000e220000002100 */
[----:B------:R-:W-:Y:S01]  /*0020*/  HFMA2 R5, -RZ, RZ, 0, 0 ;  /* 0x00000000ff057431 */ /* 0x000fe200000001ff */
[----:B------:R-:W1:Y:S01]  /*0030*/  LDCU.64 UR6, c[0x0][0x358] ;  /* 0x00006b00ff0677ac */ /* 0x000e620008000a00 */
[----:B------:R-:W-:Y:S01]  /*0040*/  UMOV UR4, URZ ;  /* 0x000000ff00047c82 */ /* 0x000fe20008000000 */
[----:B01----:R-:W-:-:S07]  /*0050*/  MOV R4, R0 ;  /* 0x0000000000047202 */ /* 0x003fce0000000f00 */
.L_x_0:
[C---:B------:R-:W-:Y:S01]  /*0060*/  IMAD R2, R0.reuse, R0, R4 ;  /* 0x0000000000027224 */ /* 0x040fe200078e0204 */
[----:B------:R-:W-:Y:S01]  /*0070*/  UIADD3 UR4, UPT, UPT, UR4, 0x1, URZ ;  /* 0x0000000104047890 */ /* 0x000fe2000fffe0ff */
[----:B------:R-:W-:-:S03]  /*0080*/  IMAD R5, R0, 0x2, R5 ;  /* 0x0000000200057824 */ /* 0x000fc600078e0205 */
[----:B------:R-:W-:Y:S01]  /*0090*/  IADD3 R3, PT, PT, R2, -0x2, RZ ;  /* 0xfffffffe02037810 */ /* 0x000fe20007ffe0ff */
[----:B------:R-:W-:Y:S01]  /*00a0*/  UISETP.NE.AND UP0, UPT, UR4, 0x1000, UPT ;  /* 0x000010000400788c */ /* 0x000fe2000bf05270 */
[----:B------:R-:W-:-:S03]  /*00b0*/  IADD3 R5, PT, PT, R5, R0, RZ ;  /* 0x0000000005057210 */ /* 0x000fc60007ffe0ff */
[C---:B------:R-:W-:Y:S02]  /*00c0*/  IMAD R3, R0.reuse, R0, R3 ;  /* 0x0000000000037224 */ /* 0x040fe400078e0203 */
[----:B------:R-:W-:-:S03]  /*00d0*/  IMAD R5, R0, 0x2, R5 ;  /* 0x0000000200057824 */ /* 0x000fc600078e0205 */
[----:B------:R-:W-:Y:S02]  /*00e0*/  IADD3 R3, PT, PT, R3, -0x2, RZ ;  /* 0xfffffffe03037810 */ /* 0x000fe40007ffe0ff */
        /* <DEDUP_REMOVED lines=4088> */
[----:B------:R-:W-:Y:S01]  /*10070*/  IADD3 R5, PT, PT, R5, R0, RZ ;  /* 0x0000000005057210 */ /* 0x000fe20007ffe0ff */
[----:B------:R-:W-:Y:S06]  /*10080*/  BRA.U UP0, `(.L_x_0) ;  /* 0xfffffefd00f47547 */ /* 0x000fec000b83ffff */
[----:B------:R-:W0:Y:S01]  /*10090*/  S2UR UR4, SR_CTAID.X ;  /* 0x00000000000479c3 */ /* 0x000e220000002500 */
[----:B------:R-:W-:-:S07]  /*100a0*/  IADD3 R5, PT, PT, R5, R4, RZ ;  /* 0x0000000405057210 */ /* 0x000fce0007ffe0ff */
[----:B------:R-:W0:Y:S08]  /*100b0*/  LDC R7, c[0x0][0x360] ;  /* 0x0000d800ff077b82 */ /* 0x000e300000000800 */
[----:B------:R-:W1:Y:S01]  /*100c0*/  LDC.64 R2, c[0x0][0x380] ;  /* 0x0000e000ff027b82 */ /* 0x000e620000000a00 */
[----:B0-----:R-:W-:-:S04]  /*100d0*/  IMAD R7, R7, UR4, R0 ;  /* 0x0000000407077c24 */ /* 0x001fc8000f8e0200 */
[----:B-1----:R-:W-:-:S05]  /*100e0*/  IMAD.WIDE.U32 R2, R7, 0x4, R2 ;  /* 0x0000000407027825 */ /* 0x002fca00078e0002 */
[----:B------:R-:W-:Y:S01]  /*100f0*/  STG.E desc[UR6][R2.64], R5 ;  /* 0x0000000502007986 */ /* 0x000fe2000c101906 */
[----:B------:R-:W-:Y:S05]  /*10100*/  EXIT ;  /* 0x000000000000794d */ /* 0x000fea0003800000 */
.L_x_1:
[----:B------:R-:W-:-:S00]  /*10110*/  BRA `(.L_x_1) ;  /* 0xfffffffc00fc7947 */ /* 0x000fc0000383ffff */
[----:B------:R-:W-:-:S00]  /*10120*/  NOP ;  /* 0x0000000000007918 */ /* 0x000fc00000000000 */
        /* <DEDUP_REMOVED lines=13> */
.L_x_2:


//--------------------- .nv.shared.reserved.0     --------------------------
	.section	.nv.shared.reserved.0,"aw",@nobits
	.weak		__nv_reservedSMEM_offset_0_alias
	.size		__nv_reservedSMEM_offset_0_alias, 0, 64
	.other		__nv_reservedSMEM_offset_0_alias,@"STO_CUDA_RESERVED_SHARED STV_DEFAULT"
__nv_reservedSMEM_offset_0_alias:
	.zero		0
	.zero		64


//--------------------- .nv.constant0._Z12int32_kernelPi --------------------------
	.section	.nv.constant0._Z12int32_kernelPi,"a",@progbits
	.sectionflags	@""
	.align	4
.nv.constant0._Z12int32_kernelPi:
	.zero		904


//--------------------- SYMBOLS --------------------------

	.type		.nv.reservedSmem.offset0,@object
	.size		.nv.reservedSmem.offset0,0x4
